def matmul_kernel(
    a_ptr,
    b_ptr,
    c_ptr,
    M,
    N,
    K,
    stride_am,
    stride_ak,
    stride_bk,
    stride_bn,
    stride_cm,
    stride_cn,
    BLOCK_M: tl.constexpr,
    BLOCK_N: tl.constexpr,
    BLOCK_K: tl.constexpr,
    GROUP_M: tl.constexpr,
):
    pid = tl.program_id(axis=0)
    num_pid_m = tl.cdiv(M, BLOCK_M)
    num_pid_n = tl.cdiv(N, BLOCK_N)
    num_pid_in_group = GROUP_M * num_pid_n
    group_id = pid // num_pid_in_group
    first_pid_m = group_id * GROUP_M
    group_size_m = min(num_pid_m - first_pid_m, GROUP_M)
    pid_m = first_pid_m + ((pid % num_pid_in_group) % group_size_m)
    pid_n = (pid % num_pid_in_group) // group_size_m

    offs_am = (pid_m * BLOCK_M + tl.arange(0, BLOCK_M)) % M
    offs_bn = (pid_n * BLOCK_N + tl.arange(0, BLOCK_N)) % N
    offs_k = tl.arange(0, BLOCK_K)
    a_ptrs = a_ptr + offs_am[:, None] * stride_am + offs_k[None, :] * stride_ak
    b_ptrs = b_ptr + offs_k[:, None] * stride_bk + offs_bn[None, :] * stride_bn

    acc = tl.zeros((BLOCK_M, BLOCK_N), dtype=tl.float32)
    for kk in range(0, tl.cdiv(K, BLOCK_K)):
        a = tl.load(a_ptrs, mask=offs_k[None, :] < K - kk * BLOCK_K, other=0.0)
        b = tl.load(b_ptrs, mask=offs_k[:, None] < K - kk * BLOCK_K, other=0.0)
        acc = tl.dot(a, b, acc)
        a_ptrs += BLOCK_K * stride_ak
        b_ptrs += BLOCK_K * stride_bk

    c = acc.to(c_ptr.dtype.element_ty)
    offs_cm = pid_m * BLOCK_M + tl.arange(0, BLOCK_M)
    offs_cn = pid_n * BLOCK_N + tl.arange(0, BLOCK_N)
    c_ptrs = c_ptr + offs_cm[:, None] * stride_cm + offs_cn[None, :] * stride_cn
    mask = (offs_cm[:, None] < M) & (offs_cn[None, :] < N)
    tl.store(c_ptrs, c, mask=mask)

# config = {"BLOCK_K": 16, "BLOCK_M": 16, "BLOCK_N": 256, "GROUP_M": 8, "arch": "sm_80", "dtype": "bf16", "num_ctas": 1, "num_stages": 3, "num_warps": 4}
# arch = sm_80


// ===== COMPILED SASS (sm_80) =====

	.target	sm_80

	.elftype	@"ET_EXEC"


//--------------------- .note.nv.tkinfo           --------------------------
	.section	.note.nv.tkinfo,"",@"SHT_NOTE"
	.sectionflags	@"SHF_NOTE_NV_TKINFO"
	.tkinfo
        /*0018*/ 	.word	0x00000002
        /*0030*/ 	.string	""
        /*0030*/ 	.string	"ptxas"
        /*0030*/ 	.string	"Cuda compilation tools, release 13.0, V13.0.88"
        /*0030*/ 	.string	"Build cuda_13.0.r13.0/compiler.36424714_0"
        /*0030*/ 	.string	"-v  -suppress-debug-info  -lineinfo  -arch sm_80 "



//--------------------- .note.nv.cuinfo           --------------------------
	.section	.note.nv.cuinfo,"",@"SHT_NOTE"
	.sectionflags	@"SHF_NOTE_NV_CUINFO"
        /*0018*/ 	.short	0x0002
        /*001a*/ 	.short	0x0050
        /*001c*/ 	.short	0x0082
	.zero		2


//--------------------- .nv.info                  --------------------------
	.section	.nv.info,"",@"SHT_CUDA_INFO"
	.align	4


	//----- nvinfo : EIATTR_REGCOUNT
	.align		4
        /*0000*/ 	.byte	0x04, 0x2f
        /*0002*/ 	.short	(.L_1 - .L_0)
	.align		4
.L_0:
        /*0004*/ 	.word	index@(matmul_kernel)
        /*0008*/ 	.word	0x000000a8


	//----- nvinfo : EIATTR_FRAME_SIZE
	.align		4
.L_1:
        /*000c*/ 	.byte	0x04, 0x11
        /*000e*/ 	.short	(.L_3 - .L_2)
	.align		4
.L_2:
        /*0010*/ 	.word	index@(matmul_kernel)
        /*0014*/ 	.word	0x00000000


	//----- nvinfo : EIATTR_MIN_STACK_SIZE
	.align		4
.L_3:
        /*0018*/ 	.byte	0x04, 0x12
        /*001a*/ 	.short	(.L_5 - .L_4)
	.align		4
.L_4:
        /*001c*/ 	.word	index@(matmul_kernel)
        /*0020*/ 	.word	0x00000000
.L_5:


//--------------------- .nv.info.matmul_kernel    --------------------------
	.section	.nv.info.matmul_kernel,"",@"SHT_CUDA_INFO"
	.sectionflags	@""
	.align	4


	//----- nvinfo : EIATTR_CUDA_API_VERSION
	.align		4
        /*0000*/ 	.byte	0x04, 0x37
        /*0002*/ 	.short	(.L_7 - .L_6)
.L_6:
        /*0004*/ 	.word	0x00000082


	//----- nvinfo : EIATTR_SW2861232_WAR
	.align		4
.L_7:
        /*0008*/ 	.byte	0x01, 0x35
	.zero		2


	//----- nvinfo : EIATTR_PARAM_CBANK
	.align		4
        /*000c*/ 	.byte	0x04, 0x0a
        /*000e*/ 	.short	(.L_9 - .L_8)
	.align		4
.L_8:
        /*0010*/ 	.word	index@(.nv.constant0.matmul_kernel)
        /*0014*/ 	.short	0x0160
        /*0016*/ 	.short	0x0050


	//----- nvinfo : EIATTR_CBANK_PARAM_SIZE
	.align		4
.L_9:
        /*0018*/ 	.byte	0x03, 0x19
        /*001a*/ 	.short	0x0050


	//----- nvinfo : EIATTR_KPARAM_INFO
	.align		4
        /*001c*/ 	.byte	0x04, 0x17
        /*001e*/ 	.short	(.L_11 - .L_10)
.L_10:
        /*0020*/ 	.word	0x00000000
        /*0024*/ 	.short	0x000d
        /*0026*/ 	.short	0x0048
        /*0028*/ 	.byte	0x00, 0xf4, 0x21, 0x00


	//----- nvinfo : EIATTR_KPARAM_INFO
	.align		4
.L_11:
        /*002c*/ 	.byte	0x04, 0x17
        /*002e*/ 	.short	(.L_13 - .L_12)
.L_12:
        /*0030*/ 	.word	0x00000000
        /*0034*/ 	.short	0x000c
        /*0036*/ 	.short	0x0040
        /*0038*/ 	.byte	0x00, 0xf4, 0x21, 0x00


	//----- nvinfo : EIATTR_KPARAM_INFO
	.align		4
.L_13:
        /*003c*/ 	.byte	0x04, 0x17
        /*003e*/ 	.short	(.L_15 - .L_14)
.L_14:
        /*0040*/ 	.word	0x00000000
        /*0044*/ 	.short	0x000b
        /*0046*/ 	.short	0x0038
        /*0048*/ 	.byte	0x00, 0xf0, 0x11, 0x00


	//----- nvinfo : EIATTR_KPARAM_INFO
	.align		4
.L_15:
        /*004c*/ 	.byte	0x04, 0x17
        /*004e*/ 	.short	(.L_17 - .L_16)
.L_16:
        /*0050*/ 	.word	0x00000000
        /*0054*/ 	.short	0x000a
        /*0056*/ 	.short	0x0034
        /*0058*/ 	.byte	0x00, 0xf0, 0x11, 0x00


	//----- nvinfo : EIATTR_KPARAM_INFO
	.align		4
.L_17:
        /*005c*/ 	.byte	0x04, 0x17
        /*005e*/ 	.short	(.L_19 - .L_18)
.L_18:
        /*0060*/ 	.word	0x00000000
        /*0064*/ 	.short	0x0009
        /*0066*/ 	.short	0x0030
        /*0068*/ 	.byte	0x00, 0xf0, 0x11, 0x00


	//----- nvinfo : EIATTR_KPARAM_INFO
	.align		4
.L_19:
        /*006c*/ 	.byte	0x04, 0x17
        /*006e*/ 	.short	(.L_21 - .L_20)
.L_20:
        /*0070*/ 	.word	0x00000000
        /*0074*/ 	.short	0x0008
        /*0076*/ 	.short	0x002c
        /*0078*/ 	.byte	0x00, 0xf0, 0x11, 0x00


	//----- nvinfo : EIATTR_KPARAM_INFO
	.align		4
.L_21:
        /*007c*/ 	.byte	0x04, 0x17
        /*007e*/ 	.short	(.L_23 - .L_22)
.L_22:
        /*0080*/ 	.word	0x00000000
        /*0084*/ 	.short	0x0007
        /*0086*/ 	.short	0x0028
        /*0088*/ 	.byte	0x00, 0xf0, 0x11, 0x00


	//----- nvinfo : EIATTR_KPARAM_INFO
	.align		4
.L_23:
        /*008c*/ 	.byte	0x04, 0x17
        /*008e*/ 	.short	(.L_25 - .L_24)
.L_24:
        /*0090*/ 	.word	0x00000000
        /*0094*/ 	.short	0x0006
        /*0096*/ 	.short	0x0024
        /*0098*/ 	.byte	0x00, 0xf0, 0x11, 0x00


	//----- nvinfo : EIATTR_KPARAM_INFO
	.align		4
.L_25:
        /*009c*/ 	.byte	0x04, 0x17
        /*009e*/ 	.short	(.L_27 - .L_26)
.L_26:
        /*00a0*/ 	.word	0x00000000
        /*00a4*/ 	.short	0x0005
        /*00a6*/ 	.short	0x0020
        /*00a8*/ 	.byte	0x00, 0xf0, 0x11, 0x00


	//----- nvinfo : EIATTR_KPARAM_INFO
	.align		4
.L_27:
        /*00ac*/ 	.byte	0x04, 0x17
        /*00ae*/ 	.short	(.L_29 - .L_28)
.L_28:
        /*00b0*/ 	.word	0x00000000
        /*00b4*/ 	.short	0x0004
        /*00b6*/ 	.short	0x001c
        /*00b8*/ 	.byte	0x00, 0xf0, 0x11, 0x00


	//----- nvinfo : EIATTR_KPARAM_INFO
	.align		4
.L_29:
        /*00bc*/ 	.byte	0x04, 0x17
        /*00be*/ 	.short	(.L_31 - .L_30)
.L_30:
        /*00c0*/ 	.word	0x00000000
        /*00c4*/ 	.short	0x0003
        /*00c6*/ 	.short	0x0018
        /*00c8*/ 	.byte	0x00, 0xf0, 0x11, 0x00


	//----- nvinfo : EIATTR_KPARAM_INFO
	.align		4
.L_31:
        /*00cc*/ 	.byte	0x04, 0x17
        /*00ce*/ 	.short	(.L_33 - .L_32)
.L_32:
        /*00d0*/ 	.word	0x00000000
        /*00d4*/ 	.short	0x0002
        /*00d6*/ 	.short	0x0010
        /*00d8*/ 	.byte	0x00, 0xf4, 0x21, 0x00


	//----- nvinfo : EIATTR_KPARAM_INFO
	.align		4
.L_33:
        /*00dc*/ 	.byte	0x04, 0x17
        /*00de*/ 	.short	(.L_35 - .L_34)
.L_34:
        /*00e0*/ 	.word	0x00000000
        /*00e4*/ 	.short	0x0001
        /*00e6*/ 	.short	0x0008
        /*00e8*/ 	.byte	0x00, 0xf4, 0x21, 0x00


	//----- nvinfo : EIATTR_KPARAM_INFO
	.align		4
.L_35:
        /*00ec*/ 	.byte	0x04, 0x17
        /*00ee*/ 	.short	(.L_37 - .L_36)
.L_36:
        /*00f0*/ 	.word	0x00000000
        /*00f4*/ 	.short	0x0000
        /*00f6*/ 	.short	0x0000
        /*00f8*/ 	.byte	0x00, 0xf4, 0x21, 0x00


	//----- nvinfo : EIATTR_MAXREG_COUNT
	.align		4
.L_37:
        /*00fc*/ 	.byte	0x03, 0x1b
        /*00fe*/ 	.short	0x00ff


	//----- nvinfo : EIATTR_NUM_BARRIERS
	.align		4
        /*0100*/ 	.byte	0x02, 0x4c
        /*0102*/ 	.byte	0x01
	.zero		1


	//----- nvinfo : EIATTR_MERCURY_ISA_VERSION
	.align		4
        /*0104*/ 	.byte	0x03, 0x5f
        /*0106*/ 	.short	0x0000


	//----- nvinfo : EIATTR_EXIT_INSTR_OFFSETS
	.align		4
        /*0108*/ 	.byte	0x04, 0x1c
        /*010a*/ 	.short	(.L_39 - .L_38)


	//   ....[0]....
.L_38:
        /*010c*/ 	.word	0x000044b0


	//   ....[1]....
        /*0110*/ 	.word	0x000044e0


	//----- nvinfo : EIATTR_REQNTID
	.align		4
.L_39:
        /*0114*/ 	.byte	0x04, 0x10
        /*0116*/ 	.short	(.L_41 - .L_40)
.L_40:
        /*0118*/ 	.word	0x00000080
        /*011c*/ 	.word	0x00000001
        /*0120*/ 	.word	0x00000001
.L_41:


//--------------------- .nv.callgraph             --------------------------
	.section	.nv.callgraph,"",@"SHT_CUDA_CALLGRAPH"
	.align	4
	.sectionentsize	8
	.align		4
        /*0000*/ 	.word	0x00000000
	.align		4
        /*0004*/ 	.word	0xffffffff
	.align		4
        /*0008*/ 	.word	0x00000000
	.align		4
        /*000c*/ 	.word	0xfffffffe
	.align		4
        /*0010*/ 	.word	0x00000000
	.align		4
        /*0014*/ 	.word	0xfffffffd
	.align		4
        /*0018*/ 	.word	0x00000000
	.align		4
        /*001c*/ 	.word	0xfffffffc


//--------------------- .nv.rel.action            --------------------------
	.section	.nv.rel.action,"",@"SHT_CUDA_RELOCINFO"
	.align	8
	.sectionentsize	8
        /*0000*/ 	.byte	0x73, 0x00, 0x00, 0x00, 0x00, 0x00, 0x00, 0x00, 0x00, 0x00, 0x00, 0x11, 0x25, 0x00, 0x05, 0x36


//--------------------- .nv.constant0.matmul_kernel --------------------------
	.section	.nv.constant0.matmul_kernel,"a",@progbits
	.sectionflags	@""
	.align	4
.nv.constant0.matmul_kernel:
	.zero		432


//--------------------- .text.matmul_kernel       --------------------------
	.section	.text.matmul_kernel,"ax",@progbits
	.sectioninfo	@"SHI_REGISTERS=168"
	.align	128
        .global         matmul_kernel
        .type           matmul_kernel,@function
        .size           matmul_kernel,(.L_x_4 - matmul_kernel)
        .other          matmul_kernel,@"STO_CUDA_ENTRY STV_DEFAULT"
matmul_kernel:
.text.matmul_kernel:
[----:B------:R-:W-:Y:S02]  /*0000*/  IMAD.MOV.U32 R1, RZ, RZ, c[0x0][0x28] ;  /* 0x00000a00ff017624 */ /* 0x000fe400078e00ff */
[----:B------:R-:W-:Y:S01]  /*0010*/  IMAD.MOV.U32 R0, RZ, RZ, c[0x0][0x17c] ;  /* 0x00005f00ff007624 */ /* 0x000fe200078e00ff */
[----:B------:R-:W0:Y:S01]  /*0020*/  S2R R5, SR_CTAID.X ;  /* 0x0000000000057919 */ /* 0x000e220000002500 */
[----:B------:R-:W-:Y:S01]  /*0030*/  IMAD.MOV.U32 R122, RZ, RZ, c[0x0][0x180] ;  /* 0x00006000ff7a7624 */ /* 0x000fe200078e00ff */
[----:B------:R-:W-:Y:S02]  /*0040*/  ULDC UR4, c[0x0][0x180] ;  /* 0x0000600000047ab9 */ /* 0x000fe40000000800 */
[----:B------:R-:W-:Y:S01]  /*0050*/  IADD3 R0, R0, 0xff, RZ ;  /* 0x000000ff00007810 */ /* 0x000fe20007ffe0ff */
[----:B------:R-:W1:Y:S01]  /*0060*/  S2R R79, SR_TID.X ;  /* 0x00000000004f7919 */ /* 0x000e620000002100 */
[----:B------:R-:W-:Y:S01]  /*0070*/  IADD3 R122, R122, 0xf, RZ ;  /* 0x0000000f7a7a7810 */ /* 0x000fe20007ffe0ff */
[----:B------:R-:W-:Y:S01]  /*0080*/  ULDC.64 UR6, c[0x0][0x118] ;  /* 0x0000460000067ab9 */ /* 0x000fe20000000a00 */
[----:B------:R-:W-:-:S04]  /*0090*/  SHF.R.S32.HI R3, RZ, 0x1f, R0 ;  /* 0x0000001fff037819 */ /* 0x000fc80000011400 */
[----:B------:R-:W-:-:S04]  /*00a0*/  LEA.HI R3, R3, R0, RZ, 0x8 ;  /* 0x0000000003037211 */ /* 0x000fc800078f40ff */
[----:B------:R-:W-:-:S05]  /*00b0*/  SHF.R.S32.HI R3, RZ, 0x8, R3 ;  /* 0x00000008ff037819 */ /* 0x000fca0000011403 */
[----:B------:R-:W-:Y:S01]  /*00c0*/  IMAD.SHL.U32 R4, R3, 0x8, RZ ;  /* 0x0000000803047824 */ /* 0x000fe200078e00ff */
[----:B0-----:R-:W-:-:S04]  /*00d0*/  IABS R8, R5 ;  /* 0x0000000500087213 */ /* 0x001fc80000000000 */
[-C--:B------:R-:W-:Y:S02]  /*00e0*/  IABS R7, R4.reuse ;  /* 0x0000000400077213 */ /* 0x080fe40000000000 */
[----:B------:R-:W-:Y:S02]  /*00f0*/  IABS R10, R4 ;  /* 0x00000004000a7213 */ /* 0x000fe40000000000 */
[----:B------:R-:W0:Y:S01]  /*0100*/  I2F.RP R0, R7 ;  /* 0x0000000700007306 */ /* 0x000e220000209400 */
[----:B-1----:R-:W-:Y:S02]  /*0110*/  SHF.R.U32.HI R133, RZ, 0x4, R79 ;  /* 0x00000004ff857819 */ /* 0x002fe4000001164f */
[----:B------:R-:W-:Y:S02]  /*0120*/  LOP3.LUT R132, R79, 0xf, RZ, 0xc0, !PT ;  /* 0x0000000f4f847812 */ /* 0x000fe400078ec0ff */
[----:B------:R-:W-:-:S04]  /*0130*/  SGXT.U32 R133, R133, 0x3 ;  /* 0x000000038585781a */ /* 0x000fc80000000000 */
[----:B------:R-:W-:Y:S01]  /*0140*/  LOP3.LUT R131, R133, 0x8, RZ, 0xfc, !PT ;  /* 0x0000000885837812 */ /* 0x000fe200078efcff */
[----:B0-----:R-:W0:Y:S02]  /*0150*/  MUFU.RCP R0, R0 ;  /* 0x0000000000007308 */ /* 0x001e240000001000 */
[----:B0-----:R-:W-:Y:S01]  /*0160*/  IADD3 R2, R0, 0xffffffe, RZ ;  /* 0x0ffffffe00027810 */ /* 0x001fe20007ffe0ff */
[----:B------:R-:W-:-:S05]  /*0170*/  IMAD.MOV R0, RZ, RZ, -R10 ;  /* 0x000000ffff007224 */ /* 0x000fca00078e0a0a */
[----:B------:R0:W1:Y:S02]  /*0180*/  F2I.FTZ.U32.TRUNC.NTZ R3, R2 ;  /* 0x0000000200037305 */ /* 0x000064000021f000 */
[----:B0-----:R-:W-:Y:S02]  /*0190*/  IMAD.MOV.U32 R2, RZ, RZ, RZ ;  /* 0x000000ffff027224 */ /* 0x001fe400078e00ff */
[----:B-1----:R-:W-:-:S04]  /*01a0*/  IMAD.MOV R6, RZ, RZ, -R3 ;  /* 0x000000ffff067224 */ /* 0x002fc800078e0a03 */
[----:B------:R-:W-:Y:S02]  /*01b0*/  IMAD R9, R6, R7, RZ ;  /* 0x0000000706097224 */ /* 0x000fe400078e02ff */
[----:B------:R-:W-:Y:S02]  /*01c0*/  IMAD.MOV.U32 R6, RZ, RZ, R8 ;  /* 0x000000ffff067224 */ /* 0x000fe400078e0008 */
[----:B------:R-:W-:-:S06]  /*01d0*/  IMAD.HI.U32 R3, R3, R9, R2 ;  /* 0x0000000903037227 */ /* 0x000fcc00078e0002 */
[----:B------:R-:W-:-:S04]  /*01e0*/  IMAD.HI.U32 R3, R3, R6, RZ ;  /* 0x0000000603037227 */ /* 0x000fc800078e00ff */
[----:B------:R-:W-:-:S05]  /*01f0*/  IMAD R0, R3, R0, R6 ;  /* 0x0000000003007224 */ /* 0x000fca00078e0206 */
[----:B------:R-:W-:-:S13]  /*0200*/  ISETP.GT.U32.AND P1, PT, R7, R0, PT ;  /* 0x000000000700720c */ /* 0x000fda0003f24070 */
[----:B------:R-:W-:Y:S01]  /*0210*/  @!P1 IMAD.IADD R0, R0, 0x1, -R7 ;  /* 0x0000000100009824 */ /* 0x000fe200078e0a07 */
[----:B------:R-:W-:Y:S02]  /*0220*/  @!P1 IADD3 R3, R3, 0x1, RZ ;  /* 0x0000000103039810 */ /* 0x000fe40007ffe0ff */
[----:B------:R-:W-:Y:S02]  /*0230*/  ISETP.NE.AND P1, PT, R4, RZ, PT ;  /* 0x000000ff0400720c */ /* 0x000fe40003f25270 */
[----:B------:R-:W-:Y:S02]  /*0240*/  ISETP.GE.U32.AND P0, PT, R0, R7, PT ;  /* 0x000000070000720c */ /* 0x000fe40003f06070 */
[----:B------:R-:W-:-:S04]  /*0250*/  LOP3.LUT R0, R5, R4, RZ, 0x3c, !PT ;  /* 0x0000000405007212 */ /* 0x000fc800078e3cff */
[----:B------:R-:W-:Y:S01]  /*0260*/  ISETP.GE.AND P2, PT, R0, RZ, PT ;  /* 0x000000ff0000720c */ /* 0x000fe20003f46270 */
[----:B------:R-:W-:-:S05]  /*0270*/  IMAD.MOV.U32 R0, RZ, RZ, c[0x0][0x178] ;  /* 0x00005e00ff007624 */ /* 0x000fca00078e00ff */
[----:B------:R-:W-:Y:S02]  /*0280*/  IADD3 R0, R0, 0xf, RZ ;  /* 0x0000000f00007810 */ /* 0x000fe40007ffe0ff */
[----:B------:R-:W-:-:S05]  /*0290*/  @P0 IADD3 R3, R3, 0x1, RZ ;  /* 0x0000000103030810 */ /* 0x000fca0007ffe0ff */
[----:B------:R-:W-:Y:S01]  /*02a0*/  IMAD.MOV.U32 R2, RZ, RZ, R3 ;  /* 0x000000ffff027224 */ /* 0x000fe200078e0003 */
[----:B------:R-:W-:-:S03]  /*02b0*/  SHF.R.S32.HI R3, RZ, 0x1f, R0 ;  /* 0x0000001fff037819 */ /* 0x000fc60000011400 */
[----:B------:R-:W-:Y:S01]  /*02c0*/  @!P2 IMAD.MOV R2, RZ, RZ, -R2 ;  /* 0x000000ffff02a224 */ /* 0x000fe200078e0a02 */
[----:B------:R-:W-:Y:S02]  /*02d0*/  @!P1 LOP3.LUT R2, RZ, R4, RZ, 0x33, !PT ;  /* 0x00000004ff029212 */ /* 0x000fe400078e33ff */
[----:B------:R-:W-:-:S03]  /*02e0*/  LEA.HI R3, R3, R0, RZ, 0x4 ;  /* 0x0000000003037211 */ /* 0x000fc600078f20ff */
[----:B------:R-:W-:Y:S02]  /*02f0*/  IMAD.SHL.U32 R33, R2, 0x8, RZ ;  /* 0x0000000802217824 */ /* 0x000fe400078e00ff */
[----:B------:R-:W-:-:S03]  /*0300*/  IMAD.MOV R2, RZ, RZ, -R2 ;  /* 0x000000ffff027224 */ /* 0x000fc600078e0a02 */
[----:B------:R-:W-:Y:S01]  /*0310*/  LEA.HI.SX32 R3, R3, -R33, 0x1c ;  /* 0x8000002103037211 */ /* 0x000fe200078fe2ff */
[----:B------:R-:W-:-:S03]  /*0320*/  IMAD R4, R4, R2, R5 ;  /* 0x0000000204047224 */ /* 0x000fc600078e0205 */
[----:B------:R-:W-:Y:S02]  /*0330*/  IMNMX R11, R3, 0x8, PT ;  /* 0x00000008030b7817 */ /* 0x000fe40003800200 */
[----:B------:R-:W-:Y:S02]  /*0340*/  IABS R9, R4 ;  /* 0x0000000400097213 */ /* 0x000fe40000000000 */
[----:B------:R-:W-:-:S04]  /*0350*/  IABS R7, R11 ;  /* 0x0000000b00077213 */ /* 0x000fc80000000000 */
[----:B------:R-:W0:Y:S08]  /*0360*/  I2F.RP R0, R7 ;  /* 0x0000000700007306 */ /* 0x000e300000209400 */
[----:B0-----:R-:W0:Y:S02]  /*0370*/  MUFU.RCP R0, R0 ;  /* 0x0000000000007308 */ /* 0x001e240000001000 */
[----:B0-----:R-:W-:-:S06]  /*0380*/  IADD3 R3, R0, 0xffffffe, RZ ;  /* 0x0ffffffe00037810 */ /* 0x001fcc0007ffe0ff */
[----:B------:R-:W0:Y:S02]  /*0390*/  F2I.FTZ.U32.TRUNC.NTZ R3, R3 ;  /* 0x0000000300037305 */ /* 0x000e24000021f000 */
[----:B0-----:R-:W-:-:S04]  /*03a0*/  IMAD.MOV R6, RZ, RZ, -R3 ;  /* 0x000000ffff067224 */ /* 0x001fc800078e0a03 */
[----:B------:R-:W-:Y:S01]  /*03b0*/  IMAD.MOV.U32 R2, RZ, RZ, R6 ;  /* 0x000000ffff027224 */ /* 0x000fe200078e0006 */
[----:B------:R-:W-:-:S03]  /*03c0*/  IABS R6, R11 ;  /* 0x0000000b00067213 */ /* 0x000fc60000000000 */
[----:B------:R-:W-:Y:S02]  /*03d0*/  IMAD R5, R2, R7, RZ ;  /* 0x0000000702057224 */ /* 0x000fe400078e02ff */
[----:B------:R-:W-:Y:S02]  /*03e0*/  IMAD.MOV.U32 R2, RZ, RZ, RZ ;  /* 0x000000ffff027224 */ /* 0x000fe400078e00ff */
[----:B------:R-:W-:Y:S02]  /*03f0*/  IMAD.MOV R0, RZ, RZ, -R6 ;  /* 0x000000ffff007224 */ /* 0x000fe400078e0a06 */
        /* <DEDUP_REMOVED lines=9> */
[----:B------:R-:W-:-:S07]  /*0490*/  ISETP.GE.AND P2, PT, R0, RZ, PT ;  /* 0x000000ff0000720c */ /* 0x000fce0003f46270 */
[----:B------:R-:W-:Y:S02]  /*04a0*/  @P0 IADD3 R2, R2, 0x1, RZ ;  /* 0x0000000102020810 */ /* 0x000fe40007ffe0ff */
[----:B------:R-:W-:-:S04]  /*04b0*/  ISETP.GT.AND P0, PT, R122, 0xf, PT ;  /* 0x0000000f7a00780c */ /* 0x000fc80003f04270 */
[----:B------:R-:W-:Y:S01]  /*04c0*/  @!P2 IMAD.MOV R2, RZ, RZ, -R2 ;  /* 0x000000ffff02a224 */ /* 0x000fe200078e0a02 */
[----:B------:R-:W-:-:S05]  /*04d0*/  @!P1 LOP3.LUT R2, RZ, R11, RZ, 0x33, !PT ;  /* 0x0000000bff029212 */ /* 0x000fca00078e33ff */
[----:B------:R-:W-:Y:S02]  /*04e0*/  IMAD.MOV R0, RZ, RZ, -R2 ;  /* 0x000000ffff007224 */ /* 0x000fe400078e0a02 */
[----:B------:R-:W-:Y:S02]  /*04f0*/  IMAD.SHL.U32 R2, R2, 0x100, RZ ;  /* 0x0000010002027824 */ /* 0x000fe400078e00ff */
[----:B------:R-:W-:-:S03]  /*0500*/  IMAD R0, R11, R0, R4 ;  /* 0x000000000b007224 */ /* 0x000fc600078e0204 */
[----:B------:R-:W-:Y:S01]  /*0510*/  LEA.HI R29, R79, R2, RZ, 0x1c ;  /* 0x000000024f1d7211 */ /* 0x000fe200078fe0ff */
[----:B------:R-:W-:Y:S01]  /*0520*/  IMAD.IADD R33, R33, 0x1, R0 ;  /* 0x0000000121217824 */ /* 0x000fe200078e0200 */
[C---:B------:R-:W-:Y:S02]  /*0530*/  LOP3.LUT R78, R2.reuse, R133, RZ, 0xfc, !PT ;  /* 0x00000085024e7212 */ /* 0x040fe400078efcff */
[----:B------:R-:W-:Y:S01]  /*0540*/  LOP3.LUT R77, R2, 0x8, R133, 0xfe, !PT ;  /* 0x00000008024d7812 */ /* 0x000fe200078efe85 */
[----:B------:R-:W-:Y:S01]  /*0550*/  IMAD R2, R33, 0x10, R132 ;  /* 0x0000001021027824 */ /* 0x000fe200078e0284 */
[C---:B------:R-:W-:Y:S02]  /*0560*/  IADD3 R76, R29.reuse, 0x38, RZ ;  /* 0x000000381d4c7810 */ /* 0x040fe40007ffe0ff */
[C---:B------:R-:W-:Y:S02]  /*0570*/  IADD3 R31, R29.reuse, 0x78, RZ ;  /* 0x000000781d1f7810 */ /* 0x040fe40007ffe0ff */
[----:B------:R-:W-:-:S02]  /*0580*/  IADD3 R30, R29, 0xb8, RZ ;  /* 0x000000b81d1e7810 */ /* 0x000fc40007ffe0ff */
[----:B------:R-:W-:Y:S02]  /*0590*/  IADD3 R29, R29, 0xf8, RZ ;  /* 0x000000f81d1d7810 */ /* 0x000fe40007ffe0ff */
[C---:B------:R-:W-:Y:S02]  /*05a0*/  LOP3.LUT R28, R78.reuse, 0x10, RZ, 0xfc, !PT ;  /* 0x000000104e1c7812 */ /* 0x040fe400078efcff */
[C---:B------:R-:W-:Y:S02]  /*05b0*/  LOP3.LUT R27, R78.reuse, 0x18, RZ, 0xfc, !PT ;  /* 0x000000184e1b7812 */ /* 0x040fe400078efcff */
[C---:B------:R-:W-:Y:S02]  /*05c0*/  LOP3.LUT R26, R78.reuse, 0x20, RZ, 0xfc, !PT ;  /* 0x000000204e1a7812 */ /* 0x040fe400078efcff */
[C---:B------:R-:W-:Y:S02]  /*05d0*/  LOP3.LUT R25, R78.reuse, 0x28, RZ, 0xfc, !PT ;  /* 0x000000284e197812 */ /* 0x040fe400078efcff */
[----:B------:R-:W-:-:S02]  /*05e0*/  LOP3.LUT R24, R78, 0x30, RZ, 0xfc, !PT ;  /* 0x000000304e187812 */ /* 0x000fc400078efcff */
[C---:B------:R-:W-:Y:S02]  /*05f0*/  LOP3.LUT R23, R78.reuse, 0x40, RZ, 0xfc, !PT ;  /* 0x000000404e177812 */ /* 0x040fe400078efcff */
        /* <DEDUP_REMOVED lines=19> */
[----:B------:R-:W-:Y:S01]  /*0730*/  LOP3.LUT R3, R78, 0xf0, RZ, 0xfc, !PT ;  /* 0x000000f04e037812 */ /* 0x000fe200078efcff */
[----:B------:R-:W-:Y:S05]  /*0740*/  @P0 BRA `(.L_x_0) ;  /* 0x000000b000000947 */ /* 0x000fea0003800000 */
[----:B------:R-:W-:Y:S01]  /*0750*/  IMAD.SHL.U32 R0, R79, 0x20, RZ ;  /* 0x000000204f007824 */ /* 0x000fe200078e00ff */
[----:B------:R-:W-:Y:S01]  /*0760*/  CS2R R52, SRZ ;  /* 0x0000000000347805 */ /* 0x000fe2000001ff00 */
[----:B------:R-:W-:Y:S01]  /*0770*/  CS2R R54, SRZ ;  /* 0x0000000000367805 */ /* 0x000fe2000001ff00 */
[----:B------:R-:W-:Y:S01]  /*0780*/  CS2R R64, SRZ ;  /* 0x0000000000407805 */ /* 0x000fe2000001ff00 */
[----:B------:R-:W-:Y:S01]  /*0790*/  CS2R R66, SRZ ;  /* 0x0000000000427805 */ /* 0x000fe2000001ff00 */
[----:B------:R-:W-:Y:S01]  /*07a0*/  CS2R R68, SRZ ;  /* 0x0000000000447805 */ /* 0x000fe2000001ff00 */
[----:B------:R-:W-:Y:S01]  /*07b0*/  CS2R R70, SRZ ;  /* 0x0000000000467805 */ /* 0x000fe2000001ff00 */
[----:B------:R-:W-:Y:S01]  /*07c0*/  CS2R R72, SRZ ;  /* 0x0000000000487805 */ /* 0x000fe2000001ff00 */
[----:B------:R-:W-:Y:S01]  /*07d0*/  CS2R R74, SRZ ;  /* 0x00000000004a7805 */ /* 0x000fe2000001ff00 */
[----:B------:R-:W-:Y:S01]  /*07e0*/  LOP3.LUT R0, R0, 0x60, RZ, 0xc0, !PT ;  /* 0x0000006000007812 */ /* 0x000fe200078ec0ff */
[----:B------:R-:W-:Y:S05]  /*07f0*/  BRA `(.L_x_1) ;  /* 0x0000302000007947 */ /* 0x000fea0003800000 */
.L_x_0:
[----:B------:R-:W-:Y:S01]  /*0800*/  IABS R32, c[0x0][0x17c] ;  /* 0x00005f0000207a13 */ /* 0x000fe20000000000 */
[----:B------:R-:W-:Y:S01]  /*0810*/  IMAD.SHL.U32 R130, R79, 0x2, RZ ;  /* 0x000000024f827824 */ /* 0x000fe200078e00ff */
[----:B------:R-:W-:Y:S01]  /*0820*/  IABS R33, c[0x0][0x178] ;  /* 0x00005e0000217a13 */ /* 0x000fe20000000000 */
[----:B------:R-:W-:Y:S01]  /*0830*/  IMAD R80, R133, c[0x0][0x188], RZ ;  /* 0x0000620085507a24 */ /* 0x000fe200078e02ff */
[----:B------:R-:W0:Y:S01]  /*0840*/  I2F.RP R0, R32 ;  /* 0x0000002000007306 */ /* 0x000e220000209400 */
[----:B------:R-:W-:Y:S01]  /*0850*/  IABS R40, R29 ;  /* 0x0000001d00287213 */ /* 0x000fe20000000000 */
[----:B------:R-:W-:Y:S01]  /*0860*/  IMAD.MOV.U32 R124, RZ, RZ, c[0x0][0x188] ;  /* 0x00006200ff7c7624 */ /* 0x000fe200078e00ff */
[----:B------:R-:W-:-:S02]  /*0870*/  IABS R41, R3 ;  /* 0x0000000300297213 */ /* 0x000fc40000000000 */
[----:B------:R-:W-:Y:S01]  /*0880*/  IABS R43, R4 ;  /* 0x00000004002b7213 */ /* 0x000fe20000000000 */
[----:B------:R-:W-:Y:S01]  /*0890*/  IMAD.SHL.U32 R124, R124, 0x10, RZ ;  /* 0x000000107c7c7824 */ /* 0x000fe200078e00ff */
[----:B------:R-:W-:Y:S01]  /*08a0*/  IABS R47, R7 ;  /* 0x00000007002f7213 */ /* 0x000fe20000000000 */
[----:B------:R-:W1:Y:S01]  /*08b0*/  I2F.RP R38, R33 ;  /* 0x0000002100267306 */ /* 0x000e620000209400 */
[----:B------:R-:W-:Y:S02]  /*08c0*/  IABS R49, R8 ;  /* 0x0000000800317213 */ /* 0x000fe40000000000 */
[----:B------:R-:W-:Y:S02]  /*08d0*/  IABS R55, R11 ;  /* 0x0000000b00377213 */ /* 0x000fe40000000000 */
[----:B------:R-:W-:Y:S02]  /*08e0*/  IABS R65, R16 ;  /* 0x0000001000417213 */ /* 0x000fe40000000000 */
[----:B------:R-:W-:Y:S01]  /*08f0*/  IABS R75, R20 ;  /* 0x00000014004b7213 */ /* 0x000fe20000000000 */
[----:B0-----:R-:W0:Y:S01]  /*0900*/  MUFU.RCP R0, R0 ;  /* 0x0000000000007308 */ /* 0x001e220000001000 */
[----:B------:R-:W-:-:S02]  /*0910*/  IABS R101, R24 ;  /* 0x0000001800657213 */ /* 0x000fc40000000000 */
[----:B------:R-:W-:Y:S02]  /*0920*/  IABS R115, R78 ;  /* 0x0000004e00737213 */ /* 0x000fe40000000000 */
[----:B------:R-:W-:Y:S02]  /*0930*/  IABS R51, R9 ;  /* 0x0000000900337213 */ /* 0x000fe40000000000 */
[----:B------:R-:W-:Y:S01]  /*0940*/  IABS R53, R10 ;  /* 0x0000000a00357213 */ /* 0x000fe20000000000 */
[----:B-1----:R-:W1:Y:S01]  /*0950*/  MUFU.RCP R38, R38 ;  /* 0x0000002600267308 */ /* 0x002e620000001000 */
[----:B------:R-:W-:Y:S02]  /*0960*/  IABS R57, R12 ;  /* 0x0000000c00397213 */ /* 0x000fe40000000000 */
[----:B------:R-:W-:Y:S02]  /*0970*/  IABS R59, R13 ;  /* 0x0000000d003b7213 */ /* 0x000fe40000000000 */
[----:B------:R-:W-:-:S02]  /*0980*/  IABS R61, R14 ;  /* 0x0000000e003d7213 */ /* 0x000fc40000000000 */
[----:B------:R-:W-:Y:S02]  /*0990*/  IABS R63, R15 ;  /* 0x0000000f003f7213 */ /* 0x000fe40000000000 */
[----:B0-----:R-:W-:Y:S02]  /*09a0*/  IADD3 R34, R0, 0xffffffe, RZ ;  /* 0x0ffffffe00227810 */ /* 0x001fe40007ffe0ff */
[----:B------:R-:W-:Y:S02]  /*09b0*/  IABS R67, R31 ;  /* 0x0000001f00437213 */ /* 0x000fe40000000000 */
[----:B------:R0:W2:Y:S01]  /*09c0*/  F2I.FTZ.U32.TRUNC.NTZ R35, R34 ;  /* 0x0000002200237305 */ /* 0x0000a2000021f000 */
[----:B------:R-:W-:Y:S02]  /*09d0*/  IABS R69, R17 ;  /* 0x0000001100457213 */ /* 0x000fe40000000000 */
[----:B-1----:R-:W-:Y:S02]  /*09e0*/  IADD3 R36, R38, 0xffffffe, RZ ;  /* 0x0ffffffe26247810 */ /* 0x002fe40007ffe0ff */
[----:B------:R-:W-:-:S02]  /*09f0*/  IABS R71, R18 ;  /* 0x0000001200477213 */ /* 0x000fc40000000000 */
[----:B------:R-:W-:Y:S01]  /*0a00*/  IABS R73, R19 ;  /* 0x0000001300497213 */ /* 0x000fe20000000000 */
[----:B------:R-:W1:Y:S01]  /*0a10*/  F2I.FTZ.U32.TRUNC.NTZ R37, R36 ;  /* 0x0000002400257305 */ /* 0x000e62000021f000 */
[----:B0-----:R-:W-:Y:S01]  /*0a20*/  IMAD.MOV.U32 R34, RZ, RZ, RZ ;  /* 0x000000ffff227224 */ /* 0x001fe200078e00ff */
[----:B------:R-:W-:Y:S02]  /*0a30*/  IABS R83, R21 ;  /* 0x0000001500537213 */ /* 0x000fe40000000000 */
[----:B------:R-:W-:Y:S02]  /*0a40*/  IABS R95, R22 ;  /* 0x00000016005f7213 */ /* 0x000fe40000000000 */
[----:B------:R-:W-:Y:S01]  /*0a50*/  IABS R97, R23 ;  /* 0x0000001700617213 */ /* 0x000fe20000000000 */
[----:B--2---:R-:W-:Y:S01]  /*0a60*/  IMAD.MOV R39, RZ, RZ, -R35 ;  /* 0x000000ffff277224 */ /* 0x004fe200078e0a23 */
[----:B------:R-:W-:Y:S02]  /*0a70*/  IABS R99, R76 ;  /* 0x0000004c00637213 */ /* 0x000fe40000000000 */
[----:B------:R-:W-:Y:S01]  /*0a80*/  IABS R103, R25 ;  /* 0x0000001900677213 */ /* 0x000fe20000000000 */
[----:B------:R-:W-:Y:S01]  /*0a90*/  IMAD R39, R39, R32, RZ ;  /* 0x0000002027277224 */ /* 0x000fe200078e02ff */
[----:B------:R-:W-:-:S02]  /*0aa0*/  IABS R105, R26 ;  /* 0x0000001a00697213 */ /* 0x000fc40000000000 */
[----:B------:R-:W-:Y:S01]  /*0ab0*/  IABS R107, R27 ;  /* 0x0000001b006b7213 */ /* 0x000fe20000000000 */
[----:B------:R-:W-:Y:S01]  /*0ac0*/  IMAD.HI.U32 R0, R35, R39, R34 ;  /* 0x0000002723007227 */ /* 0x000fe200078e0022 */
[----:B------:R-:W-:Y:S02]  /*0ad0*/  SHF.R.S32.HI R35, RZ, 0x1f, R122 ;  /* 0x0000001fff237819 */ /* 0x000fe4000001147a */
[----:B------:R-:W-:Y:S01]  /*0ae0*/  IABS R109, R28 ;  /* 0x0000001c006d7213 */ /* 0x000fe20000000000 */
[----:B------:R-:W-:Y:S01]  /*0af0*/  IMAD.MOV.U32 R39, RZ, RZ, R40 ;  /* 0x000000ffff277224 */ /* 0x000fe200078e0028 */
[----:B------:R-:W-:Y:S01]  /*0b00*/  LEA.HI R122, R35, R122, RZ, 0x4 ;  /* 0x0000007a237a7211 */ /* 0x000fe200078f20ff */
[----:B-1----:R-:W-:Y:S01]  /*0b10*/  IMAD.MOV R40, RZ, RZ, -R37 ;  /* 0x000000ffff287224 */ /* 0x002fe200078e0a25 */
[----:B------:R-:W-:Y:S01]  /*0b20*/  IABS R113, R77 ;  /* 0x0000004d00717213 */ /* 0x000fe20000000000 */
[----:B------:R-:W-:Y:S01]  /*0b30*/  IMAD.HI.U32 R34, R0, R39, RZ ;  /* 0x0000002700227227 */ /* 0x000fe200078e00ff */
[----:B------:R-:W-:-:S02]  /*0b40*/  IABS R64, R2 ;  /* 0x0000000200407213 */ /* 0x000fc40000000000 */
[----:B------:R-:W-:Y:S01]  /*0b50*/  LOP3.LUT R87, R79, 0x10, RZ, 0xc0, !PT ;  /* 0x000000104f577812 */ /* 0x000fe200078ec0ff */
[----:B------:R-:W-:Y:S01]  /*0b60*/  IMAD.HI.U32 R36, R0, R41, RZ ;  /* 0x0000002900247227 */ /* 0x000fe200078e00ff */
[----:B------:R-:W-:-:S03]  /*0b70*/  SHF.R.S32.HI R122, RZ, 0x4, R122 ;  /* 0x00000004ff7a7819 */ /* 0x000fc6000001147a */
[----:B------:R-:W-:-:S04]  /*0b80*/  IMAD.HI.U32 R38, R0, R43, RZ ;  /* 0x0000002b00267227 */ /* 0x000fc800078e00ff */
[----:B------:R-:W-:Y:S02]  /*0b90*/  IMAD R45, R40, R33, RZ ;  /* 0x00000021282d7224 */ /* 0x000fe400078e02ff */
[----:B------:R-:W-:Y:S02]  /*0ba0*/  IMAD.MOV R35, RZ, RZ, -R34 ;  /* 0x000000ffff237224 */ /* 0x000fe400078e0a22 */
[----:B------:R-:W-:Y:S02]  /*0bb0*/  IMAD.MOV R40, RZ, RZ, -R36 ;  /* 0x000000ffff287224 */ /* 0x000fe400078e0a24 */
[----:B------:R-:W-:Y:S02]  /*0bc0*/  IMAD.MOV R38, RZ, RZ, -R38 ;  /* 0x000000ffff267224 */ /* 0x000fe400078e0a26 */
[----:B------:R-:W-:Y:S02]  /*0bd0*/  IMAD.MOV.U32 R36, RZ, RZ, RZ ;  /* 0x000000ffff247224 */ /* 0x000fe400078e00ff */
[----:B------:R-:W-:-:S02]  /*0be0*/  IMAD R35, R32, R35, R39 ;  /* 0x0000002320237224 */ /* 0x000fc400078e0227 */
[C---:B------:R-:W-:Y:S01]  /*0bf0*/  IMAD R39, R32.reuse, R38, R43 ;  /* 0x0000002620277224 */ /* 0x040fe200078e022b */
[----:B------:R-:W-:Y:S01]  /*0c00*/  IABS R43, R5 ;  /* 0x00000005002b7213 */ /* 0x000fe20000000000 */
[----:B------:R-:W-:Y:S01]  /*0c10*/  IMAD.HI.U32 R34, R37, R45, R36 ;  /* 0x0000002d25227227 */ /* 0x000fe200078e0024 */
[----:B------:R-:W-:Y:S02]  /*0c20*/  IABS R45, R6 ;  /* 0x00000006002d7213 */ /* 0x000fe40000000000 */
[----:B------:R-:W-:Y:S01]  /*0c30*/  ISETP.GT.U32.AND P1, PT, R32, R35, PT ;  /* 0x000000232000720c */ /* 0x000fe20003f24070 */
[----:B------:R-:W-:Y:S01]  /*0c40*/  IMAD.HI.U32 R36, R0, R43, RZ ;  /* 0x0000002b00247227 */ /* 0x000fe200078e00ff */
[----:B------:R-:W-:-:S03]  /*0c50*/  ISETP.GT.U32.AND P2, PT, R32, R39, PT ;  /* 0x000000272000720c */ /* 0x000fc60003f44070 */
[----:B------:R-:W-:Y:S02]  /*0c60*/  IMAD R37, R32, R40, R41 ;  /* 0x0000002820257224 */ /* 0x000fe400078e0229 */
[----:B------:R-:W-:-:S03]  /*0c70*/  IMAD.HI.U32 R38, R0, R45, RZ ;  /* 0x0000002d00267227 */ /* 0x000fc600078e00ff */
[----:B------:R-:W-:Y:S01]  /*0c80*/  ISETP.GT.U32.AND P5, PT, R32, R37, PT ;  /* 0x000000252000720c */ /* 0x000fe20003fa4070 */
[----:B------:R-:W-:-:S04]  /*0c90*/  IMAD.HI.U32 R40, R0, R47, RZ ;  /* 0x0000002f00287227 */ /* 0x000fc800078e00ff */
[----:B------:R-:W-:-:S04]  /*0ca0*/  IMAD.HI.U32 R41, R0, R49, RZ ;  /* 0x0000003100297227 */ /* 0x000fc800078e00ff */
[----:B------:R-:W-:Y:S02]  /*0cb0*/  IMAD.MOV R36, RZ, RZ, -R36 ;  /* 0x000000ffff247224 */ /* 0x000fe400078e0a24 */
[----:B------:R-:W-:Y:S02]  /*0cc0*/  IMAD.MOV R38, RZ, RZ, -R38 ;  /* 0x000000ffff267224 */ /* 0x000fe400078e0a26 */
[----:B------:R-:W-:Y:S02]  /*0cd0*/  IMAD.MOV R40, RZ, RZ, -R40 ;  /* 0x000000ffff287224 */ /* 0x000fe400078e0a28 */
[----:B------:R-:W-:Y:S02]  /*0ce0*/  IMAD.MOV R44, RZ, RZ, -R41 ;  /* 0x000000ffff2c7224 */ /* 0x000fe400078e0a29 */
[C---:B------:R-:W-:Y:S02]  /*0cf0*/  IMAD R41, R32.reuse, R36, R43 ;  /* 0x0000002420297224 */ /* 0x040fe400078e022b */
[----:B------:R-:W-:-:S02]  /*0d00*/  IMAD R43, R32, R38, R45 ;  /* 0x00000026202b7224 */ /* 0x000fc400078e022d */
[C---:B------:R-:W-:Y:S01]  /*0d10*/  IMAD R45, R32.reuse, R40, R47 ;  /* 0x00000028202d7224 */ /* 0x040fe200078e022f */
[----:B------:R-:W-:Y:S01]  /*0d20*/  ISETP.GT.U32.AND P3, PT, R32, R41, PT ;  /* 0x000000292000720c */ /* 0x000fe20003f64070 */
[----:B------:R-:W-:Y:S01]  /*0d30*/  IMAD.HI.U32 R40, R0, R55, RZ ;  /* 0x0000003700287227 */ /* 0x000fe200078e00ff */
[C---:B------:R-:W-:Y:S02]  /*0d40*/  ISETP.GT.U32.AND P4, PT, R32.reuse, R43, PT ;  /* 0x0000002b2000720c */ /* 0x040fe40003f84070 */
[----:B------:R-:W-:Y:S01]  /*0d50*/  ISETP.GT.U32.AND P0, PT, R32, R45, PT ;  /* 0x0000002d2000720c */ /* 0x000fe20003f04070 */
[----:B------:R-:W-:Y:S02]  /*0d60*/  IMAD.MOV R40, RZ, RZ, -R40 ;  /* 0x000000ffff287224 */ /* 0x000fe400078e0a28 */
[----:B------:R-:W-:-:S04]  /*0d70*/  IMAD.HI.U32 R42, R0, R51, RZ ;  /* 0x00000033002a7227 */ /* 0x000fc800078e00ff */
[----:B------:R-:W-:Y:S02]  /*0d80*/  IMAD R55, R32, R40, R55 ;  /* 0x0000002820377224 */ /* 0x000fe400078e0237 */
[----:B------:R-:W-:-:S04]  /*0d90*/  IMAD.HI.U32 R40, R0, R65, RZ ;  /* 0x0000004100287227 */ /* 0x000fc800078e00ff */
[----:B------:R-:W-:Y:S02]  /*0da0*/  IMAD.MOV R40, RZ, RZ, -R40 ;  /* 0x000000ffff287224 */ /* 0x000fe400078e0a28 */
[----:B------:R-:W-:Y:S02]  /*0db0*/  IMAD.MOV R42, RZ, RZ, -R42 ;  /* 0x000000ffff2a7224 */ /* 0x000fe400078e0a2a */
[----:B------:R-:W-:Y:S02]  /*0dc0*/  IMAD R65, R32, R40, R65 ;  /* 0x0000002820417224 */ /* 0x000fe400078e0241 */
[----:B------:R-:W-:-:S04]  /*0dd0*/  IMAD.HI.U32 R40, R0, R75, RZ ;  /* 0x0000004b00287227 */ /* 0x000fc800078e00ff */
[----:B------:R-:W-:Y:S02]  /*0de0*/  IMAD.MOV R40, RZ, RZ, -R40 ;  /* 0x000000ffff287224 */ /* 0x000fe400078e0a28 */
[C---:B------:R-:W-:Y:S02]  /*0df0*/  IMAD R47, R32.reuse, R44, R49 ;  /* 0x0000002c202f7224 */ /* 0x040fe400078e0231 */
[----:B------:R-:W-:Y:S02]  /*0e00*/  IMAD R75, R32, R40, R75 ;  /* 0x00000028204b7224 */ /* 0x000fe400078e024b */
[----:B------:R-:W-:-:S04]  /*0e10*/  IMAD.HI.U32 R40, R0, R101, RZ ;  /* 0x0000006500287227 */ /* 0x000fc800078e00ff */
[----:B------:R-:W-:Y:S02]  /*0e20*/  IMAD.MOV R40, RZ, RZ, -R40 ;  /* 0x000000ffff287224 */ /* 0x000fe400078e0a28 */
[C---:B------:R-:W-:Y:S01]  /*0e30*/  IMAD R49, R32.reuse, R42, R51 ;  /* 0x0000002a20317224 */ /* 0x040fe200078e0233 */
[----:B------:R-:W-:Y:S01]  /*0e40*/  IABS R51, R30 ;  /* 0x0000001e00337213 */ /* 0x000fe20000000000 */
[----:B------:R-:W-:Y:S02]  /*0e50*/  IMAD R101, R32, R40, R101 ;  /* 0x0000002820657224 */ /* 0x000fe400078e0265 */
[----:B------:R-:W-:-:S04]  /*0e60*/  IMAD.HI.U32 R40, R0, R115, RZ ;  /* 0x0000007300287227 */ /* 0x000fc800078e00ff */
[----:B------:R-:W-:Y:S02]  /*0e70*/  IMAD.MOV R40, RZ, RZ, -R40 ;  /* 0x000000ffff287224 */ /* 0x000fe400078e0a28 */
[--C-:B------:R-:W-:Y:S02]  /*0e80*/  @!P1 IMAD.IADD R35, R35, 0x1, -R32.reuse ;  /* 0x0000000123239824 */ /* 0x100fe400078e0a20 */
[C---:B------:R-:W-:Y:S02]  /*0e90*/  IMAD R115, R32.reuse, R40, R115 ;  /* 0x0000002820737224 */ /* 0x040fe400078e0273 */
[--C-:B------:R-:W-:Y:S02]  /*0ea0*/  @!P5 IMAD.IADD R37, R37, 0x1, -R32.reuse ;  /* 0x000000012525d824 */ /* 0x100fe400078e0a20 */
[--C-:B------:R-:W-:Y:S01]  /*0eb0*/  @!P2 IMAD.IADD R39, R39, 0x1, -R32.reuse ;  /* 0x000000012727a824 */ /* 0x100fe200078e0a20 */
[C---:B------:R-:W-:Y:S01]  /*0ec0*/  ISETP.GT.U32.AND P6, PT, R32.reuse, R115, PT ;  /* 0x000000732000720c */ /* 0x040fe20003fc4070 */
[--C-:B------:R-:W-:Y:S01]  /*0ed0*/  @!P3 IMAD.IADD R41, R41, 0x1, -R32.reuse ;  /* 0x000000012929b824 */ /* 0x100fe200078e0a20 */
[C---:B------:R-:W-:Y:S01]  /*0ee0*/  ISETP.GT.U32.AND P2, PT, R32.reuse, R35, PT ;  /* 0x000000232000720c */ /* 0x040fe20003f44070 */
[----:B------:R-:W-:Y:S01]  /*0ef0*/  @!P4 IMAD.IADD R43, R43, 0x1, -R32 ;  /* 0x000000012b2bc824 */ /* 0x000fe200078e0a20 */
[----:B------:R-:W-:Y:S01]  /*0f00*/  ISETP.GT.U32.AND P3, PT, R32, R37, PT ;  /* 0x000000252000720c */ /* 0x000fe20003f64070 */
[----:B------:R-:W-:Y:S01]  /*0f10*/  IMAD.HI.U32 R36, R0, R51, RZ ;  /* 0x0000003300247227 */ /* 0x000fe200078e00ff */
[----:B------:R-:W-:-:S02]  /*0f20*/  ISETP.GT.U32.AND P4, PT, R32, R39, PT ;  /* 0x000000272000720c */ /* 0x000fc40003f84070 */
[----:B------:R-:W-:Y:S01]  /*0f30*/  ISETP.GT.U32.AND P5, PT, R32, R41, PT ;  /* 0x000000292000720c */ /* 0x000fe20003fa4070 */
[----:B------:R-:W-:-:S04]  /*0f40*/  IMAD.HI.U32 R38, R0, R53, RZ ;  /* 0x0000003500267227 */ /* 0x000fc800078e00ff */
[----:B------:R-:W-:Y:S02]  /*0f50*/  @!P6 IMAD.IADD R115, R115, 0x1, -R32 ;  /* 0x000000017373e824 */ /* 0x000fe400078e0a20 */
[----:B------:R-:W-:Y:S02]  /*0f60*/  IMAD.MOV R36, RZ, RZ, -R36 ;  /* 0x000000ffff247224 */ /* 0x000fe400078e0a24 */
[----:B------:R-:W-:Y:S01]  /*0f70*/  IMAD.MOV R38, RZ, RZ, -R38 ;  /* 0x000000ffff267224 */ /* 0x000fe200078e0a26 */
[----:B------:R-:W-:Y:S01]  /*0f80*/  ISETP.GT.U32.AND P1, PT, R32, R115, PT ;  /* 0x000000732000720c */ /* 0x000fe20003f24070 */
[----:B------:R-:W-:-:S04]  /*0f90*/  IMAD.HI.U32 R42, R0, R57, RZ ;  /* 0x00000039002a7227 */ /* 0x000fc800078e00ff */
[----:B------:R-:W-:-:S04]  /*0fa0*/  IMAD.HI.U32 R44, R0, R59, RZ ;  /* 0x0000003b002c7227 */ /* 0x000fc800078e00ff */
[C---:B------:R-:W-:Y:S02]  /*0fb0*/  IMAD R51, R32.reuse, R36, R51 ;  /* 0x0000002420337224 */ /* 0x040fe400078e0233 */
[C---:B------:R-:W-:Y:S02]  /*0fc0*/  IMAD R53, R32.reuse, R38, R53 ;  /* 0x0000002620357224 */ /* 0x040fe400078e0235 */
[----:B------:R-:W-:Y:S01]  /*0fd0*/  @!P0 IMAD.IADD R45, R45, 0x1, -R32 ;  /* 0x000000012d2d8824 */ /* 0x000fe200078e0a20 */
[C---:B------:R-:W-:Y:S01]  /*0fe0*/  ISETP.GT.U32.AND P0, PT, R32.reuse, R43, PT ;  /* 0x0000002b2000720c */ /* 0x040fe20003f04070 */
[----:B------:R-:W-:Y:S02]  /*0ff0*/  IMAD.MOV R42, RZ, RZ, -R42 ;  /* 0x000000ffff2a7224 */ /* 0x000fe400078e0a2a */
[----:B------:R-:W-:Y:S01]  /*1000*/  IMAD.MOV R44, RZ, RZ, -R44 ;  /* 0x000000ffff2c7224 */ /* 0x000fe200078e0a2c */
[C---:B------:R-:W-:Y:S01]  /*1010*/  ISETP.GT.U32.AND P6, PT, R32.reuse, R45, PT ;  /* 0x0000002d2000720c */ /* 0x040fe20003fc4070 */
[--C-:B------:R-:W-:Y:S01]  /*1020*/  @!P1 IMAD.IADD R115, R115, 0x1, -R32.reuse ;  /* 0x0000000173739824 */ /* 0x100fe200078e0a20 */
[C---:B------:R-:W-:Y:S01]  /*1030*/  ISETP.GT.U32.AND P1, PT, R32.reuse, R47, PT ;  /* 0x0000002f2000720c */ /* 0x040fe20003f24070 */
[--C-:B------:R-:W-:Y:S01]  /*1040*/  @!P2 IMAD.IADD R35, R35, 0x1, -R32.reuse ;  /* 0x000000012323a824 */ /* 0x100fe200078e0a20 */
[C---:B------:R-:W-:Y:S01]  /*1050*/  ISETP.GT.U32.AND P2, PT, R32.reuse, R49, PT ;  /* 0x000000312000720c */ /* 0x040fe20003f44070 */
[--C-:B------:R-:W-:Y:S01]  /*1060*/  @!P3 IMAD.IADD R37, R37, 0x1, -R32.reuse ;  /* 0x000000012525b824 */ /* 0x100fe200078e0a20 */
[C---:B------:R-:W-:Y:S01]  /*1070*/  ISETP.GT.U32.AND P3, PT, R32.reuse, R51, PT ;  /* 0x000000332000720c */ /* 0x040fe20003f64070 */
[--C-:B------:R-:W-:Y:S01]  /*1080*/  @!P4 IMAD.IADD R39, R39, 0x1, -R32.reuse ;  /* 0x000000012727c824 */ /* 0x100fe200078e0a20 */
[C---:B------:R-:W-:Y:S01]  /*1090*/  ISETP.GT.U32.AND P4, PT, R32.reuse, R53, PT ;  /* 0x000000352000720c */ /* 0x040fe20003f84070 */
[----:B------:R-:W-:Y:S01]  /*10a0*/  @!P5 IMAD.IADD R41, R41, 0x1, -R32 ;  /* 0x000000012929d824 */ /* 0x000fe200078e0a20 */
[C---:B------:R-:W-:Y:S01]  /*10b0*/  ISETP.GT.U32.AND P5, PT, R32.reuse, R55, PT ;  /* 0x000000372000720c */ /* 0x040fe20003fa4070 */
[----:B------:R-:W-:-:S02]  /*10c0*/  IMAD R57, R32, R42, R57 ;  /* 0x0000002a20397224 */ /* 0x000fc400078e0239 */
[----:B------:R-:W-:Y:S02]  /*10d0*/  IMAD R59, R32, R44, R59 ;  /* 0x0000002c203b7224 */ /* 0x000fe400078e023b */
[----:B------:R-:W-:-:S04]  /*10e0*/  IMAD.HI.U32 R36, R0, R61, RZ ;  /* 0x0000003d00247227 */ /* 0x000fc800078e00ff */
[----:B------:R-:W-:-:S04]  /*10f0*/  IMAD.HI.U32 R38, R0, R63, RZ ;  /* 0x0000003f00267227 */ /* 0x000fc800078e00ff */
        /* <DEDUP_REMOVED lines=8> */
[C---:B------:R-:W-:Y:S02]  /*1180*/  IMAD R67, R32.reuse, R42, R67 ;  /* 0x0000002a20437224 */ /* 0x040fe400078e0243 */
[C---:B------:R-:W-:Y:S02]  /*1190*/  IMAD R69, R32.reuse, R44, R69 ;  /* 0x0000002c20457224 */ /* 0x040fe400078e0245 */
        /* <DEDUP_REMOVED lines=11> */
[----:B------:R-:W-:Y:S01]  /*1250*/  ISETP.GT.U32.AND P5, PT, R32, R69, PT ;  /* 0x000000452000720c */ /* 0x000fe20003fa4070 */
[----:B------:R-:W-:-:S04]  /*1260*/  IMAD.HI.U32 R36, R0, R71, RZ ;  /* 0x0000004700247227 */ /* 0x000fc800078e00ff */
[----:B------:R-:W-:Y:S02]  /*1270*/  IMAD.MOV R36, RZ, RZ, -R36 ;  /* 0x000000ffff247224 */ /* 0x000fe400078e0a24 */
[--C-:B------:R-:W-:Y:S01]  /*1280*/  @!P6 IMAD.IADD R45, R45, 0x1, -R32.reuse ;  /* 0x000000012d2de824 */ /* 0x100fe200078e0a20 */
[C---:B------:R-:W-:Y:S01]  /*1290*/  ISETP.GT.U32.AND P6, PT, R32.reuse, R59, PT ;  /* 0x0000003b2000720c */ /* 0x040fe20003fc4070 */
[C---:B------:R-:W-:Y:S02]  /*12a0*/  IMAD R71, R32.reuse, R36, R71 ;  /* 0x0000002420477224 */ /* 0x040fe400078e0247 */
[--C-:B------:R-:W-:Y:S02]  /*12b0*/  @!P0 IMAD.IADD R57, R57, 0x1, -R32.reuse ;  /* 0x0000000139398824 */ /* 0x100fe400078e0a20 */
        /* <DEDUP_REMOVED lines=10> */
[----:B------:R-:W-:Y:S01]  /*1360*/  IMAD.HI.U32 R38, R0, R73, RZ ;  /* 0x0000004900267227 */ /* 0x000fe200078e00ff */
[----:B------:R-:W-:-:S03]  /*1370*/  ISETP.GT.U32.AND P5, PT, R32, R57, PT ;  /* 0x000000392000720c */ /* 0x000fc60003fa4070 */
[----:B------:R-:W-:Y:S01]  /*1380*/  @!P6 IMAD.IADD R59, R59, 0x1, -R32 ;  /* 0x000000013b3be824 */ /* 0x000fe200078e0a20 */
[C---:B------:R-:W-:Y:S01]  /*1390*/  ISETP.GT.U32.AND P6, PT, R32.reuse, R47, PT ;  /* 0x0000002f2000720c */ /* 0x040fe20003fc4070 */
[----:B------:R-:W-:Y:S02]  /*13a0*/  IMAD.MOV R38, RZ, RZ, -R38 ;  /* 0x000000ffff267224 */ /* 0x000fe400078e0a26 */
        /* <DEDUP_REMOVED lines=40> */
[----:B------:R-:W-:-:S04]  /*1630*/  IMAD.HI.U32 R44, R0, R105, RZ ;  /* 0x00000069002c7227 */ /* 0x000fc800078e00ff */
        /* <DEDUP_REMOVED lines=8> */
[----:B------:R-:W-:Y:S02]  /*16c0*/  IMAD.MOV R0, RZ, RZ, -R0 ;  /* 0x000000ffff007224 */ /* 0x000fe400078e0a00 */
[----:B------:R-:W-:-:S02]  /*16d0*/  IMAD.MOV R34, RZ, RZ, -R34 ;  /* 0x000000ffff227224 */ /* 0x000fc400078e0a22 */
[C---:B------:R-:W-:Y:S02]  /*16e0*/  IMAD R103, R32.reuse, R42, R103 ;  /* 0x0000002a20677224 */ /* 0x040fe400078e0267 */
[C---:B------:R-:W-:Y:S02]  /*16f0*/  IMAD R105, R32.reuse, R44, R105 ;  /* 0x0000002c20697224 */ /* 0x040fe400078e0269 */
[C---:B------:R-:W-:Y:S01]  /*1700*/  IMAD R107, R32.reuse, R36, R107 ;  /* 0x00000024206b7224 */ /* 0x040fe200078e026b */
[----:B------:R-:W-:Y:S01]  /*1710*/  SHF.R.S32.HI R36, RZ, 0x2, R79 ;  /* 0x00000002ff247819 */ /* 0x000fe2000001144f */
[C---:B------:R-:W-:Y:S02]  /*1720*/  IMAD R109, R32.reuse, R38, R109 ;  /* 0x00000026206d7224 */ /* 0x040fe400078e026d */
[----:B------:R-:W-:Y:S01]  /*1730*/  IMAD R113, R32, R0, R113 ;  /* 0x0000000020717224 */ /* 0x000fe200078e0271 */
[----:B------:R-:W-:Y:S01]  /*1740*/  SGXT R36, R36, 0x1 ;  /* 0x000000012424781a */ /* 0x000fe20000000200 */
[----:B------:R-:W-:Y:S01]  /*1750*/  IMAD R64, R33, R34, R64 ;  /* 0x0000002221407224 */ /* 0x000fe200078e0240 */
[----:B------:R-:W-:Y:S01]  /*1760*/  SHF.R.S32.HI R34, RZ, 0x6, R79 ;  /* 0x00000006ff227819 */ /* 0x000fe2000001144f */
        /* <DEDUP_REMOVED lines=11> */
[----:B------:R-:W-:Y:S01]  /*1820*/  ISETP.GT.U32.AND P4, PT, R32, R113, PT ;  /* 0x000000712000720c */ /* 0x000fe20003f84070 */
[--C-:B------:R-:W-:Y:S01]  /*1830*/  @!P5 IMAD.IADD R99, R99, 0x1, -R32.reuse ;  /* 0x000000016363d824 */ /* 0x100fe200078e0a20 */
[----:B------:R-:W-:Y:S01]  /*1840*/  ISETP.GT.U32.AND P5, PT, R33, R64, PT ;  /* 0x000000402100720c */ /* 0x000fe20003fa4070 */
[--C-:B------:R-:W-:Y:S01]  /*1850*/  @!P6 IMAD.IADD R101, R101, 0x1, -R32.reuse ;  /* 0x000000016565e824 */ /* 0x100fe200078e0a20 */
[----:B------:R-:W-:Y:S01]  /*1860*/  LOP3.LUT R85, R36, 0x90, RZ, 0xc0, !PT ;  /* 0x0000009024557812 */ /* 0x000fe200078ec0ff */
        /* <DEDUP_REMOVED lines=12> */
[----:B------:R-:W-:Y:S01]  /*1930*/  IMAD.SHL.U32 R38, R79, 0x8, RZ ;  /* 0x000000084f267824 */ /* 0x000fe200078e00ff */
[----:B------:R-:W-:Y:S01]  /*1940*/  SGXT R34, R34, 0x1 ;  /* 0x000000012222781a */ /* 0x000fe20000000200 */
        /* <DEDUP_REMOVED lines=11> */
[----:B------:R-:W-:Y:S01]  /*1a00*/  ISETP.GE.AND P5, PT, R29, RZ, PT ;  /* 0x000000ff1d00720c */ /* 0x000fe20003fa6270 */
[----:B------:R-:W-:Y:S01]  /*1a10*/  IMAD.SHL.U32 R0, R79, 0x20, RZ ;  /* 0x000000204f007824 */ /* 0x000fe200078e00ff */
[----:B------:R-:W-:Y:S01]  /*1a20*/  LOP3.LUT R38, R38, 0x300, RZ, 0xc0, !PT ;  /* 0x0000030026267812 */ /* 0x000fe200078ec0ff */
[--C-:B------:R-:W-:Y:S01]  /*1a30*/  @!P0 IMAD.IADD R103, R103, 0x1, -R32.reuse ;  /* 0x0000000167678824 */ /* 0x100fe200078e0a20 */
[----:B------:R-:W-:Y:S01]  /*1a40*/  ISETP.GE.AND P0, PT, R3, RZ, PT ;  /* 0x000000ff0300720c */ /* 0x000fe20003f06270 */
[--C-:B------:R-:W-:Y:S01]  /*1a50*/  @!P1 IMAD.IADD R105, R105, 0x1, -R32.reuse ;  /* 0x0000000169699824 */ /* 0x100fe200078e0a20 */
[----:B------:R-:W-:Y:S01]  /*1a60*/  ISETP.GE.AND P1, PT, R4, RZ, PT ;  /* 0x000000ff0400720c */ /* 0x000fe20003f26270 */
[--C-:B------:R-:W-:Y:S01]  /*1a70*/  @!P2 IMAD.IADD R107, R107, 0x1, -R32.reuse ;  /* 0x000000016b6ba824 */ /* 0x100fe200078e0a20 */
[----:B------:R-:W-:Y:S01]  /*1a80*/  ISETP.GE.AND P2, PT, R7, RZ, PT ;  /* 0x000000ff0700720c */ /* 0x000fe20003f46270 */
[----:B------:R-:W-:Y:S01]  /*1a90*/  @!P3 IMAD.IADD R109, R109, 0x1, -R32 ;  /* 0x000000016d6db824 */ /* 0x000fe200078e0a20 */
[----:B------:R-:W-:Y:S01]  /*1aa0*/  ISETP.GE.AND P3, PT, R6, RZ, PT ;  /* 0x000000ff0600720c */ /* 0x000fe20003f66270 */
[----:B------:R-:W-:Y:S01]  /*1ab0*/  @!P4 IMAD.IADD R64, R64, 0x1, -R33 ;  /* 0x000000014040c824 */ /* 0x000fe200078e0a21 */
[----:B------:R-:W-:Y:S01]  /*1ac0*/  ISETP.GE.AND P4, PT, R5, RZ, PT ;  /* 0x000000ff0500720c */ /* 0x000fe20003f86270 */
[----:B------:R-:W-:Y:S01]  /*1ad0*/  @!P5 IMAD.MOV R35, RZ, RZ, -R35 ;  /* 0x000000ffff23d224 */ /* 0x000fe200078e0a23 */
[----:B------:R-:W-:Y:S01]  /*1ae0*/  ISETP.GE.AND P5, PT, R8, RZ, PT ;  /* 0x000000ff0800720c */ /* 0x000fe20003fa6270 */
[----:B------:R-:W-:Y:S01]  /*1af0*/  IMAD R38, R87, 0x40, R38 ;  /* 0x0000004057267824 */ /* 0x000fe200078e0226 */
[----:B------:R-:W-:Y:S01]  /*1b00*/  LOP3.LUT R0, R0, 0x60, RZ, 0xc0, !PT ;  /* 0x0000006000007812 */ /* 0x000fe200078ec0ff */
[----:B------:R-:W-:Y:S01]  /*1b10*/  @!P0 IMAD.MOV R37, RZ, RZ, -R37 ;  /* 0x000000ffff258224 */ /* 0x000fe200078e0a25 */
[----:B------:R-:W-:Y:S01]  /*1b20*/  ISETP.GE.AND P0, PT, R9, RZ, PT ;  /* 0x000000ff0900720c */ /* 0x000fe20003f06270 */
        /* <DEDUP_REMOVED lines=10> */
[----:B------:R-:W-:Y:S01]  /*1bd0*/  IMAD R128, R87, 0x10, R0 ;  /* 0x0000001057807824 */ /* 0x000fe200078e0200 */
[----:B------:R-:W-:Y:S01]  /*1be0*/  ISETP.GT.U32.AND P6, PT, R32, R73, PT ;  /* 0x000000492000720c */ /* 0x000fe20003fc4070 */
        /* <DEDUP_REMOVED lines=12> */
[----:B------:R-:W-:Y:S01]  /*1cb0*/  IMAD.MOV.U32 R33, RZ, RZ, R65 ;  /* 0x000000ffff217224 */ /* 0x000fe200078e0041 */
[----:B------:R-:W-:Y:S01]  /*1cc0*/  LOP3.LUT R85, R85, 0x10, R130, 0x78, !PT ;  /* 0x0000001055557812 */ /* 0x000fe200078e7882 */
[----:B------:R-:W-:Y:S01]  /*1cd0*/  IMAD.MOV.U32 R87, RZ, RZ, R71 ;  /* 0x000000ffff577224 */ /* 0x000fe200078e0047 */
[----:B------:R-:W-:Y:S01]  /*1ce0*/  LOP3.LUT R81, R34, 0x90, RZ, 0xc0, !PT ;  /* 0x0000009022517812 */ /* 0x000fe200078ec0ff */
[----:B------:R-:W-:Y:S01]  /*1cf0*/  @!P0 IMAD.MOV R61, RZ, RZ, -R61 ;  /* 0x000000ffff3d8224 */ /* 0x000fe200078e0a3d */
[C---:B------:R-:W-:Y:S01]  /*1d00*/  IADD3 R126, R85.reuse, R38, R0 ;  /* 0x00000026557e7210 */ /* 0x040fe20007ffe000 */
[----:B------:R-:W-:Y:S01]  /*1d10*/  IMAD.IADD R128, R85, 0x1, R128 ;  /* 0x0000000155807824 */ /* 0x000fe200078e0280 */
[----:B------:R-:W-:Y:S01]  /*1d20*/  LOP3.LUT R130, R81, 0x7e, R130, 0x78, !PT ;  /* 0x0000007e51827812 */ /* 0x000fe200078e7882 */
[----:B------:R-:W-:Y:S01]  /*1d30*/  IMAD.MOV.U32 R81, RZ, RZ, R67 ;  /* 0x000000ffff517224 */ /* 0x000fe200078e0043 */
[----:B------:R-:W-:Y:S01]  /*1d40*/  ISETP.GE.AND P0, PT, R19, RZ, PT ;  /* 0x000000ff1300720c */ /* 0x000fe20003f06270 */
[----:B------:R-:W-:-:S02]  /*1d50*/  IMAD.MOV.U32 R85, RZ, RZ, R69 ;  /* 0x000000ffff557224 */ /* 0x000fc400078e0045 */
[----:B------:R-:W-:Y:S01]  /*1d60*/  @!P6 IMAD.IADD R73, R73, 0x1, -R32 ;  /* 0x000000014949e824 */ /* 0x000fe200078e0a20 */
        /* <DEDUP_REMOVED lines=11> */
[----:B------:R-:W-:-:S02]  /*1e20*/  IMAD.MOV.U32 R89, RZ, RZ, R73 ;  /* 0x000000ffff597224 */ /* 0x000fc400078e0049 */
[----:B------:R-:W-:Y:S02]  /*1e30*/  IMAD.MOV.U32 R91, RZ, RZ, R75 ;  /* 0x000000ffff5b7224 */ /* 0x000fe400078e004b */
[----:B------:R-:W-:Y:S02]  /*1e40*/  IMAD.MOV.U32 R93, RZ, RZ, R83 ;  /* 0x000000ffff5d7224 */ /* 0x000fe400078e0053 */
[----:B------:R-:W-:Y:S01]  /*1e50*/  @!P0 IMAD.MOV R89, RZ, RZ, -R89 ;  /* 0x000000ffff598224 */ /* 0x000fe200078e0a59 */
[----:B------:R-:W-:Y:S01]  /*1e60*/  ISETP.GE.AND P0, PT, R24, RZ, PT ;  /* 0x000000ff1800720c */ /* 0x000fe20003f06270 */
[----:B------:R-:W-:Y:S01]  /*1e70*/  @!P6 IMAD.IADD R113, R113, 0x1, -R32 ;  /* 0x000000017171e824 */ /* 0x000fe200078e0a20 */
        /* <DEDUP_REMOVED lines=12> */
[----:B------:R-:W-:Y:S01]  /*1f40*/  LOP3.LUT R32, RZ, c[0x0][0x17c], RZ, 0x33, !PT ;  /* 0x00005f00ff207a12 */ /* 0x000fe200078e33ff */
[----:B------:R-:W-:-:S02]  /*1f50*/  IMAD.MOV.U32 R121, RZ, RZ, R103 ;  /* 0x000000ffff797224 */ /* 0x000fc400078e0067 */
[----:B------:R-:W-:Y:S02]  /*1f60*/  IMAD.MOV.U32 R135, RZ, RZ, R115 ;  /* 0x000000ffff877224 */ /* 0x000fe400078e0073 */
[----:B------:R-:W-:Y:S02]  /*1f70*/  IMAD.MOV.U32 R123, RZ, RZ, R105 ;  /* 0x000000ffff7b7224 */ /* 0x000fe400078e0069 */
[----:B------:R-:W-:Y:S02]  /*1f80*/  IMAD.MOV.U32 R125, RZ, RZ, R107 ;  /* 0x000000ffff7d7224 */ /* 0x000fe400078e006b */
[----:B------:R-:W-:Y:S02]  /*1f90*/  IMAD.MOV.U32 R127, RZ, RZ, R109 ;  /* 0x000000ffff7f7224 */ /* 0x000fe400078e006d */
[----:B------:R-:W-:Y:S02]  /*1fa0*/  IMAD.MOV.U32 R129, RZ, RZ, R113 ;  /* 0x000000ffff817224 */ /* 0x000fe400078e0071 */
[----:B------:R-:W-:Y:S01]  /*1fb0*/  @!P0 IMAD.MOV R111, RZ, RZ, -R111 ;  /* 0x000000ffff6f8224 */ /* 0x000fe200078e0a6f */
[----:B------:R-:W-:Y:S01]  /*1fc0*/  ISETP.NE.AND P0, PT, RZ, c[0x0][0x17c], PT ;  /* 0x00005f00ff007a0c */ /* 0x000fe20003f05270 */
[----:B------:R-:W-:Y:S01]  /*1fd0*/  @!P1 IMAD.MOV R121, RZ, RZ, -R121 ;  /* 0x000000ffff799224 */ /* 0x000fe200078e0a79 */
[----:B------:R-:W-:Y:S01]  /*1fe0*/  ISETP.GE.AND P1, PT, R2, RZ, PT ;  /* 0x000000ff0200720c */ /* 0x000fe20003f26270 */
[----:B------:R-:W-:Y:S01]  /*1ff0*/  @!P4 IMAD.MOV R123, RZ, RZ, -R123 ;  /* 0x000000ffff7bc224 */ /* 0x000fe200078e0a7b */
[C---:B------:R-:W-:Y:S01]  /*2000*/  SEL R113, R32.reuse, R85, !P0 ;  /* 0x0000005520717207 */ /* 0x040fe20004000000 */
        /* <DEDUP_REMOVED lines=8> */
[----:B------:R-:W-:Y:S01]  /*2090*/  IMAD R113, R113, c[0x0][0x190], RZ ;  /* 0x0000640071717a24 */ /* 0x000fe200078e02ff */
[C---:B------:R-:W-:Y:S01]  /*20a0*/  SEL R101, R32.reuse, R97, !P0 ;  /* 0x0000006120657207 */ /* 0x040fe20004000000 */
[----:B------:R-:W-:Y:S01]  /*20b0*/  @!P1 IMAD.MOV R64, RZ, RZ, -R64 ;  /* 0x000000ffff409224 */ /* 0x000fe200078e0a40 */
[C---:B------:R-:W-:Y:S01]  /*20c0*/  SEL R65, R32.reuse, R35, !P0 ;  /* 0x0000002320417207 */ /* 0x040fe20004000000 */
[----:B------:R-:W-:Y:S01]  /*20d0*/  IMAD R109, R109, c[0x0][0x190], RZ ;  /* 0x000064006d6d7a24 */ /* 0x000fe200078e02ff */
        /* <DEDUP_REMOVED lines=8> */
[----:B------:R-:W-:Y:S01]  /*2160*/  SEL R70, R32, R45, !P0 ;  /* 0x0000002d20467207 */ /* 0x000fe20004000000 */
        /* <DEDUP_REMOVED lines=41> */
[----:B------:R-:W-:Y:S01]  /*2400*/  ISETP.NE.AND P0, PT, RZ, c[0x0][0x178], PT ;  /* 0x00005e00ff007a0c */ /* 0x000fe20003f05270 */
[----:B------:R-:W-:Y:S01]  /*2410*/  IMAD R95, R95, c[0x0][0x190], RZ ;  /* 0x000064005f5f7a24 */ /* 0x000fe200078e02ff */
[C---:B------:R-:W-:Y:S01]  /*2420*/  LEA R123, P3, R80.reuse, c[0x0][0x160], 0x1 ;  /* 0x00005800507b7a11 */ /* 0x040fe200078608ff */
[----:B------:R-:W-:Y:S01]  /*2430*/  IMAD R67, R135, c[0x0][0x190], RZ ;  /* 0x0000640087437a24 */ /* 0x000fe200078e02ff */
[----:B------:R-:W-:Y:S01]  /*2440*/  LEA R125, P2, R81, c[0x0][0x160], 0x1 ;  /* 0x00005800517d7a11 */ /* 0x000fe200078408ff */
[----:B------:R-:W-:Y:S01]  /*2450*/  IMAD R93, R93, c[0x0][0x190], RZ ;  /* 0x000064005d5d7a24 */ /* 0x000fe200078e02ff */
[----:B------:R-:W-:Y:S01]  /*2460*/  LEA R152, P4, R65, c[0x0][0x168], 0x1 ;  /* 0x00005a0041987a11 */ /* 0x000fe200078808ff */
[----:B------:R-:W-:Y:S01]  /*2470*/  IMAD R91, R91, c[0x0][0x190], RZ ;  /* 0x000064005b5b7a24 */ /* 0x000fe200078e02ff */
[----:B------:R-:W-:Y:S01]  /*2480*/  LEA.HI.X.SX32 R80, R80, c[0x0][0x164], 0x1, P3 ;  /* 0x0000590050507a11 */ /* 0x000fe200018f0eff */
[----:B------:R-:W-:Y:S01]  /*2490*/  IMAD R89, R89, c[0x0][0x190], RZ ;  /* 0x0000640059597a24 */ /* 0x000fe200078e02ff */
[----:B------:R-:W-:Y:S01]  /*24a0*/  LEA.HI.X.SX32 R81, R81, c[0x0][0x164], 0x1, P2 ;  /* 0x0000590051517a11 */ /* 0x000fe200010f0eff */
[----:B------:R-:W-:Y:S01]  /*24b0*/  IMAD R66, R85, c[0x0][0x190], RZ ;  /* 0x0000640055427a24 */ /* 0x000fe200078e02ff */
[----:B------:R-:W-:Y:S01]  /*24c0*/  LEA R148, P3, R149, c[0x0][0x168], 0x1 ;  /* 0x00005a0095947a11 */ /* 0x000fe200078608ff */
[----:B------:R-:W-:Y:S01]  /*24d0*/  IMAD.MOV.U32 R127, RZ, RZ, c[0x0][0x18c] ;  /* 0x00006300ff7f7624 */ /* 0x000fe200078e00ff */
[----:B------:R-:W-:Y:S01]  /*24e0*/  @!P0 LOP3.LUT R64, RZ, c[0x0][0x178], RZ, 0x33, !PT ;  /* 0x00005e00ff408a12 */ /* 0x000fe200078e33ff */
[----:B------:R-:W-:Y:S01]  /*24f0*/  IMAD R129, R132, c[0x0][0x18c], RZ ;  /* 0x0000630084817a24 */ /* 0x000fe200078e02ff */
[----:B------:R-:W-:Y:S01]  /*2500*/  LEA.HI.X.SX32 R153, R65, c[0x0][0x16c], 0x1, P4 ;  /* 0x00005b0041997a11 */ /* 0x000fe200020f0eff */
[----:B------:R-:W-:Y:S01]  /*2510*/  CS2R R56, SRZ ;  /* 0x0000000000387805 */ /* 0x000fe2000001ff00 */
[----:B------:R-:W-:Y:S01]  /*2520*/  LEA R146, P1, R68, c[0x0][0x168], 0x1 ;  /* 0x00005a0044927a11 */ /* 0x000fe200078208ff */
[----:B------:R-:W-:Y:S01]  /*2530*/  IMAD R82, R64, c[0x0][0x184], RZ ;  /* 0x0000610040527a24 */ /* 0x000fe200078e02ff */
[----:B------:R-:W-:Y:S01]  /*2540*/  LEA R144, P0, R69, c[0x0][0x168], 0x1 ;  /* 0x00005a0045907a11 */ /* 0x000fe200078008ff */
[----:B------:R-:W-:Y:S01]  /*2550*/  CS2R R58, SRZ ;  /* 0x00000000003a7805 */ /* 0x000fe2000001ff00 */
[----:B------:R-:W-:Y:S01]  /*2560*/  LEA R142, P2, R70, c[0x0][0x168], 0x1 ;  /* 0x00005a00468e7a11 */ /* 0x000fe200078408ff */
[----:B------:R-:W-:Y:S01]  /*2570*/  CS2R R52, SRZ ;  /* 0x0000000000347805 */ /* 0x000fe2000001ff00 */
[----:B------:R-:W-:Y:S01]  /*2580*/  LEA R140, P5, R71, c[0x0][0x168], 0x1 ;  /* 0x00005a00478c7a11 */ /* 0x000fe200078a08ff */
[----:B------:R-:W-:Y:S01]  /*2590*/  CS2R R54, SRZ ;  /* 0x0000000000367805 */ /* 0x000fe2000001ff00 */
[----:B------:R-:W-:Y:S01]  /*25a0*/  LEA R138, P4, R139, c[0x0][0x168], 0x1 ;  /* 0x00005a008b8a7a11 */ /* 0x000fe200078808ff */
[----:B------:R-:W-:Y:S01]  /*25b0*/  CS2R R48, SRZ ;  /* 0x0000000000307805 */ /* 0x000fe2000001ff00 */
[----:B------:R-:W-:Y:S01]  /*25c0*/  LEA.HI.X.SX32 R149, R149, c[0x0][0x16c], 0x1, P3 ;  /* 0x00005b0095957a11 */ /* 0x000fe200018f0eff */
[----:B------:R-:W-:Y:S01]  /*25d0*/  CS2R R50, SRZ ;  /* 0x0000000000327805 */ /* 0x000fe2000001ff00 */
[----:B------:R-:W-:Y:S01]  /*25e0*/  LEA R136, P3, R73, c[0x0][0x168], 0x1 ;  /* 0x00005a0049887a11 */ /* 0x000fe200078608ff */
[----:B------:R-:W-:Y:S01]  /*25f0*/  CS2R R44, SRZ ;  /* 0x00000000002c7805 */ /* 0x000fe2000001ff00 */
[----:B------:R-:W-:Y:S01]  /*2600*/  LEA.HI.X.SX32 R147, R68, c[0x0][0x16c], 0x1, P1 ;  /* 0x00005b0044937a11 */ /* 0x000fe200008f0eff */
        /* <DEDUP_REMOVED lines=18> */
[----:B------:R-:W-:Y:S01]  /*2730*/  IMAD.SHL.U32 R127, R127, 0x10, RZ ;  /* 0x000000107f7f7824 */ /* 0x000fe200078e00ff */
[----:B------:R-:W-:-:S02]  /*2740*/  LEA.HI.X.SX32 R137, R73, c[0x0][0x16c], 0x1, P3 ;  /* 0x00005b0049897a11 */ /* 0x000fc400018f0eff */
[----:B------:R-:W-:Y:S02]  /*2750*/  LEA.HI.X.SX32 R135, R74, c[0x0][0x16c], 0x1, P1 ;  /* 0x00005b004a877a11 */ /* 0x000fe400008f0eff */
[----:B------:R-:W-:Y:S02]  /*2760*/  LEA.HI.X.SX32 R73, R75, c[0x0][0x16c], 0x1, P0 ;  /* 0x00005b004b497a11 */ /* 0x000fe400000f0eff */
[----:B------:R-:W-:Y:S02]  /*2770*/  LEA.HI.X.SX32 R69, R86, c[0x0][0x16c], 0x1, P2 ;  /* 0x00005b0056457a11 */ /* 0x000fe400010f0eff */
[----:B------:R-:W-:Y:S01]  /*2780*/  LEA.HI.X.SX32 R65, R83, c[0x0][0x16c], 0x1, P5 ;  /* 0x00005b0053417a11 */ /* 0x000fe200028f0eff */
[----:B------:R-:W-:Y:S01]  /*2790*/  IMAD.WIDE R82, R82, 0x2, RZ ;  /* 0x0000000252527825 */ /* 0x000fe200078e02ff */
[----:B------:R-:W-:Y:S02]  /*27a0*/  LEA.HI.X.SX32 R121, R84, c[0x0][0x16c], 0x1, P4 ;  /* 0x00005b0054797a11 */ /* 0x000fe400020f0eff */
[----:B------:R-:W-:-:S02]  /*27b0*/  LEA R118, P3, R119, c[0x0][0x168], 0x1 ;  /* 0x00005a0077767a11 */ /* 0x000fc400078608ff */
[----:B------:R-:W-:Y:S02]  /*27c0*/  LEA R116, P1, R117, c[0x0][0x168], 0x1 ;  /* 0x00005a0075747a11 */ /* 0x000fe400078208ff */
[----:B------:R-:W-:Y:S02]  /*27d0*/  LEA R114, P0, R115, c[0x0][0x168], 0x1 ;  /* 0x00005a0073727a11 */ /* 0x000fe400078008ff */
[----:B------:R-:W-:Y:S02]  /*27e0*/  LEA R162, P2, R113, c[0x0][0x168], 0x1 ;  /* 0x00005a0071a27a11 */ /* 0x000fe400078408ff */
[----:B------:R-:W-:Y:S02]  /*27f0*/  LEA R110, P5, R156, c[0x0][0x168], 0x1 ;  /* 0x00005a009c6e7a11 */ /* 0x000fe400078a08ff */
[----:B------:R-:W-:Y:S02]  /*2800*/  LEA R164, P4, R109, c[0x0][0x168], 0x1 ;  /* 0x00005a006da47a11 */ /* 0x000fe400078808ff */
[----:B------:R-:W-:-:S02]  /*2810*/  LEA.HI.X.SX32 R119, R119, c[0x0][0x16c], 0x1, P3 ;  /* 0x00005b0077777a11 */ /* 0x000fc400018f0eff */
[----:B------:R-:W-:Y:S02]  /*2820*/  LEA.HI.X.SX32 R117, R117, c[0x0][0x16c], 0x1, P1 ;  /* 0x00005b0075757a11 */ /* 0x000fe400008f0eff */
[----:B------:R-:W-:Y:S02]  /*2830*/  LEA.HI.X.SX32 R115, R115, c[0x0][0x16c], 0x1, P0 ;  /* 0x00005b0073737a11 */ /* 0x000fe400000f0eff */
[----:B------:R-:W-:Y:S02]  /*2840*/  LEA.HI.X.SX32 R113, R113, c[0x0][0x16c], 0x1, P2 ;  /* 0x00005b0071717a11 */ /* 0x000fe400010f0eff */
[----:B------:R-:W-:Y:S02]  /*2850*/  LEA.HI.X.SX32 R156, R156, c[0x0][0x16c], 0x1, P5 ;  /* 0x00005b009c9c7a11 */ /* 0x000fe400028f0eff */
        /* <DEDUP_REMOVED lines=19> */
[----:B------:R-:W-:-:S02]  /*2990*/  LEA R84, P4, R67, c[0x0][0x168], 0x1 ;  /* 0x00005a0043547a11 */ /* 0x000fc400078808ff */
[----:B------:R-:W-:Y:S02]  /*29a0*/  LEA.HI.X.SX32 R151, R151, c[0x0][0x16c], 0x1, P6 ;  /* 0x00005b0097977a11 */ /* 0x000fe400030f0eff */
[----:B------:R-:W-:Y:S02]  /*29b0*/  LEA.HI.X.SX32 R95, R95, c[0x0][0x16c], 0x1, P3 ;  /* 0x00005b005f5f7a11 */ /* 0x000fe400018f0eff */
[----:B------:R-:W-:Y:S02]  /*29c0*/  LEA.HI.X.SX32 R93, R93, c[0x0][0x16c], 0x1, P1 ;  /* 0x00005b005d5d7a11 */ /* 0x000fe400008f0eff */
[----:B------:R-:W-:Y:S02]  /*29d0*/  LEA.HI.X.SX32 R91, R91, c[0x0][0x16c], 0x1, P0 ;  /* 0x00005b005b5b7a11 */ /* 0x000fe400000f0eff */
[----:B------:R-:W-:Y:S02]  /*29e0*/  LEA.HI.X.SX32 R89, R89, c[0x0][0x16c], 0x1, P2 ;  /* 0x00005b0059597a11 */ /* 0x000fe400010f0eff */
[----:B------:R-:W-:-:S02]  /*29f0*/  LEA.HI.X.SX32 R87, R66, c[0x0][0x16c], 0x1, P5 ;  /* 0x00005b0042577a11 */ /* 0x000fc400028f0eff */
[----:B------:R-:W-:Y:S02]  /*2a00*/  LEA.HI.X.SX32 R85, R67, c[0x0][0x16c], 0x1, P4 ;  /* 0x00005b0043557a11 */ /* 0x000fe400020f0eff */
.L_x_2:
[----:B------:R-:W-:Y:S02]  /*2a10*/  ISETP.GE.AND P0, PT, R133, UR4, PT ;  /* 0x0000000485007c0c */ /* 0x000fe4000bf06270 */
[----:B------:R-:W-:Y:S02]  /*2a20*/  IADD3 R66, P1, R82, R123, RZ ;  /* 0x0000007b52427210 */ /* 0x000fe40007f3e0ff */
[----:B------:R-:W-:-:S03]  /*2a30*/  PRMT R102, RZ, 0x7610, R102 ;  /* 0x00007610ff667816 */ /* 0x000fc60000000066 */
[----:B------:R-:W-:Y:S01]  /*2a40*/  IMAD.X R67, R83, 0x1, R80, P1 ;  /* 0x0000000153437824 */ /* 0x000fe200008e0650 */
[----:B------:R-:W-:-:S05]  /*2a50*/  ISETP.GE.AND P1, PT, R131, UR4, PT ;  /* 0x0000000483007c0c */ /* 0x000fca000bf26270 */
[----:B------:R0:W2:Y:S01]  /*2a60*/  @!P0 LDG.E.U16 R102, [R66.64] ;  /* 0x0000000642668981 */ /* 0x0000a2000c1e1500 */
[----:B------:R-:W-:Y:S02]  /*2a70*/  IADD3 R74, P0, R82, R125, RZ ;  /* 0x0000007d524a7210 */ /* 0x000fe40007f1e0ff */
[----:B------:R-:W-:Y:S02]  /*2a80*/  PRMT R165, RZ, 0x7610, R165 ;  /* 0x00007610ffa57816 */ /* 0x000fe400000000a5 */
[----:B------:R-:W-:Y:S01]  /*2a90*/  ISETP.GE.AND P2, PT, R132, UR4, PT ;  /* 0x0000000484007c0c */ /* 0x000fe2000bf46270 */
[----:B------:R-:W-:-:S05]  /*2aa0*/  IMAD.X R75, R83, 0x1, R81, P0 ;  /* 0x00000001534b7824 */ /* 0x000fca00000e0651 */
[----:B------:R1:W3:Y:S01]  /*2ab0*/  @!P1 LDG.E.U16 R165, [R74.64] ;  /* 0x000000064aa59981 */ /* 0x0002e2000c1e1500 */
[----:B------:R-:W-:Y:S01]  /*2ac0*/  PRMT R106, RZ, 0x7610, R106 ;  /* 0x00007610ff6a7816 */ /* 0x000fe2000000006a */
[C---:B------:R-:W-:Y:S02]  /*2ad0*/  IMAD.WIDE R70, R129.reuse, 0x2, R84 ;  /* 0x0000000281467825 */ /* 0x040fe400078e0254 */
[----:B------:R-:W-:Y:S01]  /*2ae0*/  BAR.SYNC.DEFER_BLOCKING 0x0 ;  /* 0x0000000000007b1d */ /* 0x000fe20000010000 */
[----:B------:R-:W-:Y:S01]  /*2af0*/  PRMT R108, RZ, 0x7610, R108 ;  /* 0x00007610ff6c7816 */ /* 0x000fe2000000006c */
[----:B0-----:R-:W-:Y:S01]  /*2b00*/  IMAD.WIDE R66, R129, 0x2, R86 ;  /* 0x0000000281427825 */ /* 0x001fe200078e0256 */
[----:B------:R-:W-:-:S03]  /*2b10*/  PRMT R111, RZ, 0x7610, R111 ;  /* 0x00007610ff6f7816 */ /* 0x000fc6000000006f */
[C---:B-1----:R-:W-:Y:S01]  /*2b20*/  IMAD.WIDE R74, R129.reuse, 0x2, R88 ;  /* 0x00000002814a7825 */ /* 0x042fe200078e0258 */
[----:B------:R-:W-:Y:S01]  /*2b30*/  PRMT R112, RZ, 0x7610, R112 ;  /* 0x00007610ff707816 */ /* 0x000fe20000000070 */
[----:B------:R0:W4:Y:S04]  /*2b40*/  @!P2 LDG.E.U16 R106, [R70.64] ;  /* 0x00000006466aa981 */ /* 0x000128000c1e1500 */
[----:B------:R1:W2:Y:S04]  /*2b50*/  @!P2 LDG.E.U16 R108, [R66.64] ;  /* 0x00000006426ca981 */ /* 0x0002a8000c1e1500 */
[----:B------:R1:W2:Y:S01]  /*2b60*/  @!P2 LDG.E.U16 R111, [R74.64] ;  /* 0x000000064a6fa981 */ /* 0x0002a2000c1e1500 */
[----:B0-----:R-:W-:-:S05]  /*2b70*/  IMAD.WIDE R70, R129, 0x2, R90 ;  /* 0x0000000281467825 */ /* 0x001fca00078e025a */
[----:B------:R0:W2:Y:S01]  /*2b80*/  @!P2 LDG.E.U16 R112, [R70.64] ;  /* 0x000000064670a981 */ /* 0x0000a2000c1e1500 */
[----:B------:R-:W-:Y:S01]  /*2b90*/  PRMT R160, RZ, 0x7610, R160 ;  /* 0x00007610ffa07816 */ /* 0x000fe200000000a0 */
[----:B-1----:R-:W-:Y:S01]  /*2ba0*/  IMAD.WIDE R66, R129, 0x2, R92 ;  /* 0x0000000281427825 */ /* 0x002fe200078e025c */
[----:B------:R-:W-:-:S04]  /*2bb0*/  PRMT R163, RZ, 0x7610, R163 ;  /* 0x00007610ffa37816 */ /* 0x000fc800000000a3 */
[----:B------:R1:W2:Y:S01]  /*2bc0*/  @!P2 LDG.E.U16 R160, [R66.64] ;  /* 0x0000000642a0a981 */ /* 0x0002a2000c1e1500 */
[----:B------:R-:W-:Y:S01]  /*2bd0*/  PRMT R158, RZ, 0x7610, R158 ;  /* 0x00007610ff9e7816 */ /* 0x000fe2000000009e */
[C---:B------:R-:W-:Y:S01]  /*2be0*/  IMAD.WIDE R74, R129.reuse, 0x2, R94 ;  /* 0x00000002814a7825 */ /* 0x040fe200078e025e */
[----:B------:R-:W-:Y:S02]  /*2bf0*/  PRMT R154, RZ, 0x7610, R154 ;  /* 0x00007610ff9a7816 */ /* 0x000fe4000000009a */
[----:B------:R-:W-:Y:S01]  /*2c00*/  PRMT R155, RZ, 0x7610, R155 ;  /* 0x00007610ff9b7816 */ /* 0x000fe2000000009b */
[C---:B0-----:R-:W-:Y:S01]  /*2c10*/  IMAD.WIDE R70, R129.reuse, 0x2, R96 ;  /* 0x0000000281467825 */ /* 0x041fe200078e0260 */
[----:B------:R0:W2:Y:S03]  /*2c20*/  @!P2 LDG.E.U16 R158, [R74.64] ;  /* 0x000000064a9ea981 */ /* 0x0000a6000c1e1500 */
[C---:B-1----:R-:W-:Y:S01]  /*2c30*/  IMAD.WIDE R66, R129.reuse, 0x2, R98 ;  /* 0x0000000281427825 */ /* 0x042fe200078e0262 */
[----:B------:R1:W2:Y:S04]  /*2c40*/  @!P2 LDG.E.U16 R154, [R70.64] ;  /* 0x00000006469aa981 */ /* 0x0002a8000c1e1500 */
[----:B------:R1:W2:Y:S01]  /*2c50*/  @!P2 LDG.E.U16 R163, [R66.64] ;  /* 0x0000000642a3a981 */ /* 0x0002a2000c1e1500 */
[----:B0-----:R-:W-:-:S05]  /*2c60*/  IMAD.WIDE R74, R129, 0x2, R100 ;  /* 0x00000002814a7825 */ /* 0x001fca00078e0264 */
[----:B------:R0:W2:Y:S01]  /*2c70*/  @!P2 LDG.E.U16 R155, [R74.64] ;  /* 0x000000064a9ba981 */ /* 0x0000a2000c1e1500 */
[----:B------:R-:W-:Y:S01]  /*2c80*/  PRMT R159, RZ, 0x7610, R159 ;  /* 0x00007610ff9f7816 */ /* 0x000fe2000000009f */
[----:B-1----:R-:W-:-:S05]  /*2c90*/  IMAD.WIDE R66, R129, 0x2, R104 ;  /* 0x0000000281427825 */ /* 0x002fca00078e0268 */
[----:B------:R1:W2:Y:S04]  /*2ca0*/  @!P2 LDG.E.U16 R159, [R66.64] ;  /* 0x00000006429fa981 */ /* 0x0002a8000c1e1500 */
[----:B--2---:R2:W-:Y:S02]  /*2cb0*/  STS.U16 [R130+0x2000], R102 ;  /* 0x0020006682007388 */ /* 0x0045e40000000400 */
[--C-:B--2---:R-:W-:Y:S01]  /*2cc0*/  IMAD.MOV.U32 R102, RZ, RZ, R157.reuse ;  /* 0x000000ffff667224 */ /* 0x104fe200078e009d */
[----:B------:R-:W-:-:S03]  /*2cd0*/  PRMT R157, RZ, 0x7610, R157 ;  /* 0x00007610ff9d7816 */ /* 0x000fc6000000009d */
[----:B------:R-:W-:-:S05]  /*2ce0*/  IMAD.WIDE R70, R129, 0x2, R102 ;  /* 0x0000000281467825 */ /* 0x000fca00078e0266 */
[----:B------:R2:W5:Y:S04]  /*2cf0*/  @!P2 LDG.E.U16 R157, [R70.64] ;  /* 0x00000006469da981 */ /* 0x000568000c1e1500 */
[----:B---3--:R-:W-:Y:S04]  /*2d00*/  STS.U16 [R130+0x2100], R165 ;  /* 0x002100a582007388 */ /* 0x008fe80000000400 */
[----:B----4-:R3:W-:Y:S04]  /*2d10*/  STS.U16 [R130], R106 ;  /* 0x0000006a82007388 */ /* 0x0107e80000000400 */
[----:B--2---:R2:W-:Y:S01]  /*2d20*/  STS.U16 [R130+0x100], R108 ;  /* 0x0001006c82007388 */ /* 0x0045e20000000400 */
[--C-:B---3--:R-:W-:Y:S01]  /*2d30*/  IMAD.MOV.U32 R106, RZ, RZ, R161.reuse ;  /* 0x000000ffff6a7224 */ /* 0x108fe200078e00a1 */
[----:B------:R-:W-:-:S02]  /*2d40*/  PRMT R161, RZ, 0x7610, R161 ;  /* 0x00007610ffa17816 */ /* 0x000fc400000000a1 */
[----:B------:R3:W-:Y:S01]  /*2d50*/  STS.U16 [R130+0x200], R111 ;  /* 0x0002006f82007388 */ /* 0x0007e20000000400 */
[----:B0-----:R-:W-:Y:S01]  /*2d60*/  IMAD.WIDE R74, R129, 0x2, R106 ;  /* 0x00000002814a7825 */ /* 0x001fe200078e026a */
[----:B------:R-:W-:-:S03]  /*2d70*/  PRMT R165, RZ, 0x7610, R165 ;  /* 0x00007610ffa57816 */ /* 0x000fc600000000a5 */
[----:B--2---:R-:W-:Y:S01]  /*2d80*/  IMAD.MOV.U32 R108, RZ, RZ, R164 ;  /* 0x000000ffff6c7224 */ /* 0x004fe200078e00a4 */
[----:B------:R0:W2:Y:S01]  /*2d90*/  @!P2 LDG.E.U16 R161, [R74.64] ;  /* 0x000000064aa1a981 */ /* 0x0000a2000c1e1500 */
[--C-:B---3--:R-:W-:Y:S01]  /*2da0*/  IMAD.MOV.U32 R111, RZ, RZ, R156.reuse ;  /* 0x000000ffff6f7224 */ /* 0x108fe200078e009c */
[----:B------:R-:W-:Y:S01]  /*2db0*/  PRMT R156, RZ, 0x7610, R156 ;  /* 0x00007610ff9c7816 */ /* 0x000fe2000000009c */
[C---:B------:R-:W-:Y:S01]  /*2dc0*/  IMAD.WIDE R70, R129.reuse, 0x2, R108 ;  /* 0x0000000281467825 */ /* 0x040fe200078e026c */
[----:B------:R3:W-:Y:S03]  /*2dd0*/  STS.U16 [R130+0x300], R112 ;  /* 0x0003007082007388 */ /* 0x0007e60000000400 */
[----:B-1----:R-:W-:Y:S01]  /*2de0*/  IMAD.WIDE R66, R129, 0x2, R110 ;  /* 0x0000000281427825 */ /* 0x002fe200078e026e */
[----:B------:R1:W4:Y:S01]  /*2df0*/  @!P2 LDG.E.U16 R165, [R70.64] ;  /* 0x0000000646a5a981 */ /* 0x000322000c1e1500 */
[----:B0-----:R-:W-:-:S03]  /*2e00*/  PRMT R75, RZ, 0x7610, R75 ;  /* 0x00007610ff4b7816 */ /* 0x001fc6000000004b */
[----:B------:R0:W4:Y:S01]  /*2e10*/  @!P2 LDG.E.U16 R156, [R66.64] ;  /* 0x00000006429ca981 */ /* 0x000122000c1e1500 */
[----:B---3--:R-:W-:-:S04]  /*2e20*/  IMAD.MOV.U32 R112, RZ, RZ, R162 ;  /* 0x000000ffff707224 */ /* 0x008fc800078e00a2 */
[----:B0-----:R-:W-:Y:S01]  /*2e30*/  IMAD.WIDE R66, R129, 0x2, R112 ;  /* 0x0000000281427825 */ /* 0x001fe200078e0270 */
[----:B-1----:R-:W-:-:S04]  /*2e40*/  PRMT R71, RZ, 0x7610, R71 ;  /* 0x00007610ff477816 */ /* 0x002fc80000000047 */
[----:B------:R0:W3:Y:S01]  /*2e50*/  @!P2 LDG.E.U16 R75, [R66.64] ;  /* 0x00000006424ba981 */ /* 0x0000e2000c1e1500 */
[----:B------:R-:W-:Y:S01]  /*2e60*/  PRMT R70, RZ, 0x7610, R70 ;  /* 0x00007610ff467816 */ /* 0x000fe20000000046 */
[C---:B0-----:R-:W-:Y:S02]  /*2e70*/  IMAD.WIDE R66, R129.reuse, 0x2, R114 ;  /* 0x0000000281427825 */ /* 0x041fe400078e0272 */
[----:B------:R0:W-:Y:S04]  /*2e80*/  STS.U16 [R130+0x400], R160 ;  /* 0x000400a082007388 */ /* 0x0001e80000000400 */
[----:B------:R1:W3:Y:S04]  /*2e90*/  @!P2 LDG.E.U16 R71, [R66.64] ;  /* 0x000000064247a981 */ /* 0x0002e8000c1e1500 */
[----:B------:R1:W-:Y:S01]  /*2ea0*/  STS.U16 [R130+0x700], R163 ;  /* 0x000700a382007388 */ /* 0x0003e20000000400 */
[----:B0-----:R-:W-:Y:S01]  /*2eb0*/  PRMT R160, RZ, 0x7610, R160 ;  /* 0x00007610ffa07816 */ /* 0x001fe200000000a0 */
[----:B-1----:R-:W-:-:S04]  /*2ec0*/  IMAD.WIDE R66, R129, 0x2, R116 ;  /* 0x0000000281427825 */ /* 0x002fc800078e0274 */
[----:B------:R-:W-:Y:S01]  /*2ed0*/  IMAD.WIDE R162, R129, 0x2, R120 ;  /* 0x0000000281a27825 */ /* 0x000fe200078e0278 */
[----:B------:R0:W3:Y:S04]  /*2ee0*/  @!P2 LDG.E.U16 R70, [R66.64] ;  /* 0x000000064246a981 */ /* 0x0000e8000c1e1500 */
[----:B------:R1:W3:Y:S01]  /*2ef0*/  @!P2 LDG.E.U16 R160, [R162.64] ;  /* 0x00000006a2a0a981 */ /* 0x0002e2000c1e1500 */
[----:B------:R-:W-:-:S03]  /*2f00*/  PRMT R74, RZ, 0x7610, R74 ;  /* 0x00007610ff4a7816 */ /* 0x000fc6000000004a */
[----:B------:R1:W-:Y:S01]  /*2f10*/  STS.U16 [R130+0x600], R154 ;  /* 0x0006009a82007388 */ /* 0x0003e20000000400 */
[----:B0-----:R-:W-:-:S03]  /*2f20*/  IMAD.WIDE R66, R129, 0x2, R118 ;  /* 0x0000000281427825 */ /* 0x001fc600078e0276 */
[----:B------:R0:W-:Y:S04]  /*2f30*/  STS.U16 [R130+0x800], R155 ;  /* 0x0008009b82007388 */ /* 0x0001e80000000400 */
[----:B------:R0:W3:Y:S01]  /*2f40*/  @!P2 LDG.E.U16 R74, [R66.64] ;  /* 0x00000006424aa981 */ /* 0x0000e2000c1e1500 */
[----:B-1----:R-:W-:Y:S02]  /*2f50*/  IMAD.MOV.U32 R154, RZ, RZ, R64 ;  /* 0x000000ffff9a7224 */ /* 0x002fe400078e0040 */
[--C-:B0-----:R-:W-:Y:S01]  /*2f60*/  IMAD.MOV.U32 R155, RZ, RZ, R65.reuse ;  /* 0x000000ffff9b7224 */ /* 0x101fe200078e0041 */
[----:B------:R-:W-:Y:S01]  /*2f70*/  PRMT R65, RZ, 0x7610, R65 ;  /* 0x00007610ff417816 */ /* 0x000fe20000000041 */
[----:B------:R-:W-:Y:S02]  /*2f80*/  IMAD.MOV.U32 R162, RZ, RZ, R68 ;  /* 0x000000ffffa27224 */ /* 0x000fe400078e0044 */
[----:B------:R-:W-:-:S04]  /*2f90*/  IMAD.WIDE R66, R129, 0x2, R154 ;  /* 0x0000000281427825 */ /* 0x000fc800078e029a */
[--C-:B------:R-:W-:Y:S01]  /*2fa0*/  IMAD.MOV.U32 R163, RZ, RZ, R69.reuse ;  /* 0x000000ffffa37224 */ /* 0x100fe200078e0045 */
[----:B------:R0:W3:Y:S01]  /*2fb0*/  @!P2 LDG.E.U16 R65, [R66.64] ;  /* 0x000000064241a981 */ /* 0x0000e2000c1e1500 */
[----:B------:R-:W-:-:S03]  /*2fc0*/  PRMT R69, RZ, 0x7610, R69 ;  /* 0x00007610ff457816 */ /* 0x000fc60000000045 */
[----:B------:R1:W-:Y:S04]  /*2fd0*/  STS.U16 [R130+0x500], R158 ;  /* 0x0005009e82007388 */ /* 0x0003e80000000400 */
[----:B------:R1:W-:Y:S01]  /*2fe0*/  STS.U16 [R130+0xa00], R159 ;  /* 0x000a009f82007388 */ /* 0x0003e20000000400 */
[----:B0-----:R-:W-:-:S04]  /*2ff0*/  IMAD.WIDE R66, R129, 0x2, R162 ;  /* 0x0000000281427825 */ /* 0x001fc800078e02a2 */
[----:B-1----:R-:W-:Y:S01]  /*3000*/  IMAD.MOV.U32 R158, RZ, RZ, R72 ;  /* 0x000000ffff9e7224 */ /* 0x002fe200078e0048 */
[----:B------:R0:W3:Y:S01]  /*3010*/  @!P2 LDG.E.U16 R69, [R66.64] ;  /* 0x000000064245a981 */ /* 0x0000e2000c1e1500 */
[--C-:B------:R-:W-:Y:S01]  /*3020*/  IMAD.MOV.U32 R159, RZ, RZ, R73.reuse ;  /* 0x000000ffff9f7224 */ /* 0x100fe200078e0049 */
[----:B------:R-:W-:-:S03]  /*3030*/  PRMT R73, RZ, 0x7610, R73 ;  /* 0x00007610ff497816 */ /* 0x000fc60000000049 */
[----:B0-----:R-:W-:-:S05]  /*3040*/  IMAD.WIDE R66, R129, 0x2, R158 ;  /* 0x0000000281427825 */ /* 0x001fca00078e029e */
[----:B------:R0:W3:Y:S02]  /*3050*/  @!P2 LDG.E.U16 R73, [R66.64] ;  /* 0x000000064249a981 */ /* 0x0000e4000c1e1500 */
[----:B0-----:R-:W-:Y:S01]  /*3060*/  IMAD.WIDE R66, R129, 0x2, R134 ;  /* 0x0000000281427825 */ /* 0x001fe200078e0286 */
[----:B------:R-:W-:Y:S02]  /*3070*/  PRMT R68, RZ, 0x7610, R68 ;  /* 0x00007610ff447816 */ /* 0x000fe40000000044 */
[----:B------:R-:W-:Y:S02]  /*3080*/  PRMT R64, RZ, 0x7610, R64 ;  /* 0x00007610ff407816 */ /* 0x000fe40000000040 */
[----:B------:R-:W-:Y:S01]  /*3090*/  PRMT R72, RZ, 0x7610, R72 ;  /* 0x00007610ff487816 */ /* 0x000fe20000000048 */
[----:B-----5:R0:W-:Y:S02]  /*30a0*/  STS.U16 [R130+0x900], R157 ;  /* 0x0009009d82007388 */ /* 0x0201e40000000400 */
[----:B0-----:R-:W-:-:S06]  /*30b0*/  PRMT R157, RZ, 0x7610, R157 ;  /* 0x00007610ff9d7816 */ /* 0x001fcc000000009d */
[----:B------:R0:W5:Y:S02]  /*30c0*/  @!P2 LDG.E.U16 R157, [R66.64] ;  /* 0x00000006429da981 */ /* 0x000164000c1e1500 */
[C---:B0-----:R-:W-:Y:S02]  /*30d0*/  IMAD.WIDE R66, R129.reuse, 0x2, R138 ;  /* 0x0000000281427825 */ /* 0x041fe400078e028a */
[----:B--2---:R0:W-:Y:S02]  /*30e0*/  STS.U16 [R130+0xb00], R161 ;  /* 0x000b00a182007388 */ /* 0x0041e40000000400 */
[----:B0-----:R-:W-:Y:S02]  /*30f0*/  PRMT R161, RZ, 0x7610, R161 ;  /* 0x00007610ffa17816 */ /* 0x001fe400000000a1 */
[----:B----4-:R0:W-:Y:S04]  /*3100*/  STS.U16 [R130+0xc00], R165 ;  /* 0x000c00a582007388 */ /* 0x0101e80000000400 */
[----:B------:R1:W2:Y:S01]  /*3110*/  @!P2 LDG.E.U16 R161, [R66.64] ;  /* 0x0000000642a1a981 */ /* 0x0002a2000c1e1500 */
[----:B0-----:R-:W-:-:S04]  /*3120*/  IMAD.WIDE R164, R129, 0x2, R136 ;  /* 0x0000000281a47825 */ /* 0x001fc800078e0288 */
[C---:B-1----:R-:W-:Y:S01]  /*3130*/  IMAD.WIDE R66, R129.reuse, 0x2, R140 ;  /* 0x0000000281427825 */ /* 0x042fe200078e028c */
[----:B------:R0:W4:Y:S04]  /*3140*/  @!P2 LDG.E.U16 R68, [R164.64] ;  /* 0x00000006a444a981 */ /* 0x000128000c1e1500 */
[----:B------:R1:W4:Y:S01]  /*3150*/  @!P2 LDG.E.U16 R64, [R66.64] ;  /* 0x000000064240a981 */ /* 0x000322000c1e1500 */
[----:B0-----:R-:W-:Y:S01]  /*3160*/  PRMT R165, RZ, 0x7610, R165 ;  /* 0x00007610ffa57816 */ /* 0x001fe200000000a5 */
[C---:B-1----:R-:W-:Y:S02]  /*3170*/  IMAD.WIDE R66, R129.reuse, 0x2, R142 ;  /* 0x0000000281427825 */ /* 0x042fe400078e028e */
[----:B------:R0:W-:Y:S04]  /*3180*/  STS.U16 [R130+0xd00], R156 ;  /* 0x000d009c82007388 */ /* 0x0001e80000000400 */
[----:B------:R1:W4:Y:S01]  /*3190*/  @!P2 LDG.E.U16 R165, [R66.64] ;  /* 0x0000000642a5a981 */ /* 0x000322000c1e1500 */
[----:B0-----:R-:W-:Y:S01]  /*31a0*/  PRMT R156, RZ, 0x7610, R156 ;  /* 0x00007610ff9c7816 */ /* 0x001fe2000000009c */
[----:B-1----:R-:W-:-:S02]  /*31b0*/  IMAD.WIDE R66, R129, 0x2, R144 ;  /* 0x0000000281427825 */ /* 0x002fc400078e0290 */
[----:B---3--:R0:W-:Y:S01]  /*31c0*/  STS.U16 [R130+0xe00], R75 ;  /* 0x000e004b82007388 */ /* 0x0081e20000000400 */
[----:B------:R-:W-:-:S03]  /*31d0*/  PRMT R164, RZ, 0x7610, R164 ;  /* 0x00007610ffa47816 */ /* 0x000fc600000000a4 */
[----:B------:R-:W-:Y:S04]  /*31e0*/  STS.U16 [R130+0xf00], R71 ;  /* 0x000f004782007388 */ /* 0x000fe80000000400 */
[----:B------:R1:W-:Y:S01]  /*31f0*/  STS.U16 [R130+0x1000], R70 ;  /* 0x0010004682007388 */ /* 0x0003e20000000400 */
[----:B0-----:R-:W-:-:S03]  /*3200*/  PRMT R75, RZ, 0x7610, R75 ;  /* 0x00007610ff4b7816 */ /* 0x001fc6000000004b */
[----:B------:R0:W3:Y:S01]  /*3210*/  @!P2 LDG.E.U16 R156, [R66.64] ;  /* 0x00000006429ca981 */ /* 0x0000e2000c1e1500 */
[----:B-1----:R-:W-:-:S04]  /*3220*/  IMAD.WIDE R70, R129, 0x2, R146 ;  /* 0x0000000281467825 */ /* 0x002fc800078e0292 */
[C---:B0-----:R-:W-:Y:S01]  /*3230*/  IMAD.WIDE R66, R129.reuse, 0x2, R148 ;  /* 0x0000000281427825 */ /* 0x041fe200078e0294 */
[----:B------:R0:W-:Y:S04]  /*3240*/  STS.U16 [R130+0x1200], R160 ;  /* 0x001200a082007388 */ /* 0x0001e80000000400 */
[----:B------:R1:W3:Y:S04]  /*3250*/  @!P2 LDG.E.U16 R164, [R70.64] ;  /* 0x0000000646a4a981 */ /* 0x0002e8000c1e1500 */
[----:B------:R1:W3:Y:S01]  /*3260*/  @!P2 LDG.E.U16 R75, [R66.64] ;  /* 0x00000006424ba981 */ /* 0x0002e2000c1e1500 */
[----:B0-----:R-:W-:Y:S01]  /*3270*/  PRMT R160, RZ, 0x7610, R160 ;  /* 0x00007610ffa07816 */ /* 0x001fe200000000a0 */
[----:B-1----:R-:W-:-:S04]  /*3280*/  IMAD.WIDE R70, R129, 0x2, R152 ;  /* 0x0000000281467825 */ /* 0x002fc800078e0298 */
[----:B------:R-:W-:Y:S01]  /*3290*/  IMAD.WIDE R66, R129, 0x2, R150 ;  /* 0x0000000281427825 */ /* 0x000fe200078e0296 */
[----:B------:R-:W3:Y:S04]  /*32a0*/  @!P2 LDG.E.U16 R160, [R70.64] ;  /* 0x0000000646a0a981 */ /* 0x000ee8000c1e1500 */
[----:B------:R-:W3:Y:S04]  /*32b0*/  @!P2 LDG.E.U16 R72, [R66.64] ;  /* 0x000000064248a981 */ /* 0x000ee8000c1e1500 */
[----:B------:R-:W-:Y:S04]  /*32c0*/  STS.U16 [R130+0x1100], R74 ;  /* 0x0011004a82007388 */ /* 0x000fe80000000400 */
[----:B------:R-:W-:Y:S04]  /*32d0*/  STS.U16 [R130+0x1300], R65 ;  /* 0x0013004182007388 */ /* 0x000fe80000000400 */
[----:B------:R-:W-:Y:S04]  /*32e0*/  STS.U16 [R130+0x1400], R69 ;  /* 0x0014004582007388 */ /* 0x000fe80000000400 */
[----:B------:R-:W-:Y:S01]  /*32f0*/  STS.U16 [R130+0x1500], R73 ;  /* 0x0015004982007388 */ /* 0x000fe20000000400 */
[----:B------:R-:W-:-:S04]  /*3300*/  IADD3 R122, R122, -0x1, RZ ;  /* 0xffffffff7a7a7810 */ /* 0x000fc80007ffe0ff */
[----:B------:R-:W-:Y:S01]  /*3310*/  ISETP.NE.U32.AND P0, PT, R122, RZ, PT ;  /* 0x000000ff7a00720c */ /* 0x000fe20003f05070 */
[----:B------:R-:W-:Y:S01]  /*3320*/  IMAD.WIDE R112, R127, 0x2, R112 ;  /* 0x000000027f707825 */ /* 0x000fe200078e0270 */
[----:B------:R-:W-:-:S03]  /*3330*/  UIADD3 UR4, UR4, -0x10, URZ ;  /* 0xfffffff004047890 */ /* 0x000fc6000fffe03f */
[----:B------:R-:W-:-:S04]  /*3340*/  IMAD.WIDE R110, R127, 0x2, R110 ;  /* 0x000000027f6e7825 */ /* 0x000fc800078e026e */
        /* <DEDUP_REMOVED lines=8> */
[C---:B------:R-:W-:Y:S01]  /*33d0*/  IMAD.WIDE R142, R127.reuse, 0x2, R142 ;  /* 0x000000027f8e7825 */ /* 0x040fe200078e028e */
[----:B-----5:R-:W-:Y:S04]  /*33e0*/  STS.U16 [R130+0x1600], R157 ;  /* 0x0016009d82007388 */ /* 0x020fe80000000400 */
[----:B--2---:R-:W-:Y:S04]  /*33f0*/  STS.U16 [R130+0x1800], R161 ;  /* 0x001800a182007388 */ /* 0x004fe80000000400 */
[----:B----4-:R-:W-:Y:S04]  /*3400*/  STS.U16 [R130+0x1700], R68 ;  /* 0x0017004482007388 */ /* 0x010fe80000000400 */
[----:B------:R-:W-:Y:S04]  /*3410*/  STS.U16 [R130+0x1900], R64 ;  /* 0x0019004082007388 */ /* 0x000fe80000000400 */
[----:B------:R-:W-:Y:S04]  /*3420*/  STS.U16 [R130+0x1a00], R165 ;  /* 0x001a00a582007388 */ /* 0x000fe80000000400 */
[----:B---3--:R-:W-:Y:S04]  /*3430*/  STS.U16 [R130+0x1b00], R156 ;  /* 0x001b009c82007388 */ /* 0x008fe80000000400 */
[----:B------:R-:W-:Y:S04]  /*3440*/  STS.U16 [R130+0x1c00], R164 ;  /* 0x001c00a482007388 */ /* 0x000fe80000000400 */
[----:B------:R-:W-:Y:S04]  /*3450*/  STS.U16 [R130+0x1d00], R75 ;  /* 0x001d004b82007388 */ /* 0x000fe80000000400 */
[----:B------:R-:W-:Y:S04]  /*3460*/  STS.U16 [R130+0x1f00], R160 ;  /* 0x001f00a082007388 */ /* 0x000fe80000000400 */
[----:B------:R-:W-:Y:S04]  /*3470*/  STS.U16 [R130+0x1e00], R72 ;  /* 0x001e004882007388 */ /* 0x000fe80000000400 */
[----:B------:R-:W-:Y:S06]  /*3480*/  BAR.SYNC.DEFER_BLOCKING 0x0 ;  /* 0x0000000000007b1d */ /* 0x000fec0000010000 */
[----:B------:R-:W-:Y:S04]  /*3490*/  LDSM.16.MT88.4 R64, [R128+0x2000] ;  /* 0x002000008040783b */ /* 0x000fe80000004200 */
[----:B------:R-:W0:Y:S04]  /*34a0*/  LDSM.16.M88.4 R68, [R126] ;  /* 0x000000007e44783b */ /* 0x000e280000000200 */
[----:B------:R-:W1:Y:S01]  /*34b0*/  LDSM.16.M88.4 R72, [R126+0x800] ;  /* 0x000800007e48783b */ /* 0x000e620000000200 */
[C---:B0-----:R-:W-:Y:S08]  /*34c0*/  HMMA.16816.F32.BF16 R56, R64.reuse, R68, R56 ;  /* 0x000000444038723c */ /* 0x041ff00000041838 */
[C---:B------:R-:W-:Y:S01]  /*34d0*/  HMMA.16816.F32.BF16 R52, R64.reuse, R70, R52 ;  /* 0x000000464034723c */ /* 0x040fe20000041834 */
[----:B------:R-:W0:Y:S07]  /*34e0*/  LDSM.16.M88.4 R68, [R126+0x1000] ;  /* 0x001000007e44783b */ /* 0x000e2e0000000200 */
[C---:B-1----:R-:W-:Y:S08]  /*34f0*/  HMMA.16816.F32.BF16 R48, R64.reuse, R72, R48 ;  /* 0x000000484030723c */ /* 0x042ff00000041830 */
[----:B------:R-:W-:Y:S01]  /*3500*/  HMMA.16816.F32.BF16 R44, R64, R74, R44 ;  /* 0x0000004a402c723c */ /* 0x000fe2000004182c */
[----:B------:R-:W1:Y:S01]  /*3510*/  LDSM.16.M88.4 R72, [R126+0x1800] ;  /* 0x001800007e48783b */ /* 0x000e620000000200 */
[----:B------:R-:W-:-:S04]  /*3520*/  IMAD.WIDE R140, R127, 0x2, R140 ;  /* 0x000000027f8c7825 */ /* 0x000fc800078e028c */
[----:B------:R-:W-:-:S04]  /*3530*/  IMAD.WIDE R138, R127, 0x2, R138 ;  /* 0x000000027f8a7825 */ /* 0x000fc800078e028a */
[----:B------:R-:W-:-:S04]  /*3540*/  IMAD.WIDE R136, R127, 0x2, R136 ;  /* 0x000000027f887825 */ /* 0x000fc800078e0288 */
[----:B------:R-:W-:-:S04]  /*3550*/  IMAD.WIDE R134, R127, 0x2, R134 ;  /* 0x000000027f867825 */ /* 0x000fc800078e0286 */
[----:B------:R-:W-:-:S04]  /*3560*/  IMAD.WIDE R120, R127, 0x2, R120 ;  /* 0x000000027f787825 */ /* 0x000fc800078e0278 */
[C---:B------:R-:W-:Y:S01]  /*3570*/  IMAD.WIDE R118, R127.reuse, 0x2, R118 ;  /* 0x000000027f767825 */ /* 0x040fe200078e0276 */
[----:B0-----:R-:W-:Y:S03]  /*3580*/  HMMA.16816.F32.BF16 R40, R64, R68, R40 ;  /* 0x000000444028723c */ /* 0x001fe60000041828 */
[----:B------:R-:W-:-:S04]  /*3590*/  IMAD.WIDE R116, R127, 0x2, R116 ;  /* 0x000000027f747825 */ /* 0x000fc800078e0274 */
[C---:B------:R-:W-:Y:S01]  /*35a0*/  IMAD.WIDE R114, R127.reuse, 0x2, R114 ;  /* 0x000000027f727825 */ /* 0x040fe200078e0272 */
[----:B------:R-:W-:Y:S03]  /*35b0*/  HMMA.16816.F32.BF16 R36, R64, R70, R36 ;  /* 0x000000464024723c */ /* 0x000fe60000041824 */
[----:B------:R-:W-:-:S04]  /*35c0*/  IMAD.WIDE R68, R127, 0x2, R162 ;  /* 0x000000027f447825 */ /* 0x000fc800078e02a2 */
[----:B------:R-:W-:Y:S01]  /*35d0*/  IMAD.MOV.U32 R162, RZ, RZ, R112 ;  /* 0x000000ffffa27224 */ /* 0x000fe200078e0070 */
[----:B-1----:R-:W-:Y:S01]  /*35e0*/  HMMA.16816.F32.BF16 R32, R64, R72, R32 ;  /* 0x000000484020723c */ /* 0x002fe20000041820 */
[----:B------:R-:W-:Y:S02]  /*35f0*/  IMAD.MOV.U32 R156, RZ, RZ, R111 ;  /* 0x000000ffff9c7224 */ /* 0x000fe400078e006f */
[----:B------:R-:W-:Y:S02]  /*3600*/  IMAD.MOV.U32 R164, RZ, RZ, R108 ;  /* 0x000000ffffa47224 */ /* 0x000fe400078e006c */
[----:B------:R-:W-:-:S03]  /*3610*/  IMAD.WIDE R104, R127, 0x2, R104 ;  /* 0x000000027f687825 */ /* 0x000fc600078e0268 */
[----:B------:R-:W-:Y:S01]  /*3620*/  HMMA.16816.F32.BF16 R60, R64, R74, R60 ;  /* 0x0000004a403c723c */ /* 0x000fe2000004183c */
[----:B------:R-:W-:-:S04]  /*3630*/  IMAD.WIDE R72, R127, 0x2, R158 ;  /* 0x000000027f487825 */ /* 0x000fc800078e029e */
[----:B------:R-:W-:Y:S02]  /*3640*/  IMAD.MOV.U32 R161, RZ, RZ, R106 ;  /* 0x000000ffffa17224 */ /* 0x000fe400078e006a */
[----:B------:R-:W-:-:S04]  /*3650*/  IMAD.WIDE R64, R127, 0x2, R154 ;  /* 0x000000027f407825 */ /* 0x000fc800078e029a */
[----:B------:R-:W-:-:S04]  /*3660*/  IMAD.WIDE R100, R127, 0x2, R100 ;  /* 0x000000027f647825 */ /* 0x000fc800078e0264 */
[----:B------:R-:W-:-:S04]  /*3670*/  IMAD.WIDE R98, R127, 0x2, R98 ;  /* 0x000000027f627825 */ /* 0x000fc800078e0262 */
[----:B------:R-:W-:Y:S02]  /*3680*/  IMAD.MOV.U32 R157, RZ, RZ, R102 ;  /* 0x000000ffff9d7224 */ /* 0x000fe400078e0066 */
[----:B------:R-:W-:-:S04]  /*3690*/  IMAD.WIDE R96, R127, 0x2, R96 ;  /* 0x000000027f607825 */ /* 0x000fc800078e0260 */
[----:B------:R-:W-:-:S04]  /*36a0*/  IMAD.WIDE R94, R127, 0x2, R94 ;  /* 0x000000027f5e7825 */ /* 0x000fc800078e025e */
[----:B------:R-:W-:-:S04]  /*36b0*/  IMAD.WIDE R92, R127, 0x2, R92 ;  /* 0x000000027f5c7825 */ /* 0x000fc800078e025c */
[----:B------:R-:W-:-:S04]  /*36c0*/  IMAD.WIDE R90, R127, 0x2, R90 ;  /* 0x000000027f5a7825 */ /* 0x000fc800078e025a */
[----:B------:R-:W-:-:S04]  /*36d0*/  IMAD.WIDE R88, R127, 0x2, R88 ;  /* 0x000000027f587825 */ /* 0x000fc800078e0258 */
[----:B------:R-:W-:-:S04]  /*36e0*/  IMAD.WIDE R86, R127, 0x2, R86 ;  /* 0x000000027f567825 */ /* 0x000fc800078e0256 */
[----:B------:R-:W-:-:S04]  /*36f0*/  IMAD.WIDE R84, R127, 0x2, R84 ;  /* 0x000000027f547825 */ /* 0x000fc800078e0254 */
[----:B------:R-:W-:Y:S01]  /*3700*/  IMAD.WIDE R82, R124, 0x2, R82 ;  /* 0x000000027c527825 */ /* 0x000fe200078e0252 */
[----:B------:R-:W-:Y:S05]  /*3710*/  @P0 BRA `(.L_x_2) ;  /* 0xfffff2f000000947 */ /* 0x000fea000383ffff */
[----:B------:R-:W-:Y:S02]  /*3720*/  F2FP.BF16.PACK_AB R72, R55, R59 ;  /* 0x0000003b3748723e */ /* 0x000fe400000010ff */
[----:B------:R-:W-:Y:S02]  /*3730*/  F2FP.BF16.PACK_AB R68, R54, R58 ;  /* 0x0000003a3644723e */ /* 0x000fe400000010ff */
[----:B------:R-:W-:Y:S02]  /*3740*/  F2FP.BF16.PACK_AB R64, R53, R57 ;  /* 0x000000393540723e */ /* 0x000fe400000010ff */
[----:B------:R-:W-:Y:S02]  /*3750*/  F2FP.BF16.PACK_AB R75, R63, R35 ;  /* 0x000000233f4b723e */ /* 0x000fe400000010ff */
[----:B------:R-:W-:Y:S02]  /*3760*/  F2FP.BF16.PACK_AB R74, R39, R43 ;  /* 0x0000002b274a723e */ /* 0x000fe400000010ff */
[----:B------:R-:W-:-:S02]  /*3770*/  F2FP.BF16.PACK_AB R73, R47, R51 ;  /* 0x000000332f49723e */ /* 0x000fc400000010ff */
        /* <DEDUP_REMOVED lines=10> */
.L_x_1:
[----:B------:R-:W-:Y:S01]  /*3820*/  BAR.SYNC.DEFER_BLOCKING 0x0 ;  /* 0x0000000000007b1d */ /* 0x000fe20000010000 */
[C---:B------:R-:W-:Y:S01]  /*3830*/  IMAD.SHL.U32 R34, R79.reuse, 0x4, RZ ;  /* 0x000000044f227824 */ /* 0x040fe200078e00ff */
[C---:B------:R-:W-:Y:S01]  /*3840*/  LOP3.LUT R32, R79.reuse, 0x60, RZ, 0xc0, !PT ;  /* 0x000000604f207812 */ /* 0x040fe200078ec0ff */
[C---:B------:R-:W-:Y:S01]  /*3850*/  IMAD.SHL.U32 R33, R79.reuse, 0x100, RZ ;  /* 0x000001004f217824 */ /* 0x040fe200078e00ff */
[----:B------:R-:W-:Y:S01]  /*3860*/  ISETP.GE.AND P0, PT, R2, c[0x0][0x178], PT ;  /* 0x00005e0002007a0c */ /* 0x000fe20003f06270 */
[C---:B------:R-:W-:Y:S01]  /*3870*/  IMAD.SHL.U32 R36, R79.reuse, 0x400, RZ ;  /* 0x000004004f247824 */ /* 0x040fe200078e00ff */
[----:B------:R-:W-:Y:S01]  /*3880*/  LOP3.LUT R35, R34, 0x70, RZ, 0xc0, !PT ;  /* 0x0000007022237812 */ /* 0x000fe200078ec0ff */
[----:B------:R-:W-:Y:S01]  /*3890*/  IMAD.SHL.U32 R37, R79, 0x10, RZ ;  /* 0x000000104f257824 */ /* 0x000fe200078e00ff */
[----:B------:R-:W-:Y:S01]  /*38a0*/  LOP3.LUT R33, R0, 0x1800, R33, 0xf8, !PT ;  /* 0x0000180000217812 */ /* 0x000fe200078ef821 */
[----:B------:R-:W-:Y:S01]  /*38b0*/  IMAD R0, R2, c[0x0][0x194], RZ ;  /* 0x0000650002007a24 */ /* 0x000fe200078e02ff */
[----:B------:R-:W-:Y:S01]  /*38c0*/  LOP3.LUT R36, R36, 0x1800, RZ, 0xc0, !PT ;  /* 0x0000180024247812 */ /* 0x000fe200078ec0ff */
[----:B------:R-:W-:Y:S01]  /*38d0*/  IMAD R32, R32, 0x10, R35 ;  /* 0x0000001020207824 */ /* 0x000fe200078e0223 */
[C---:B------:R-:W-:Y:S01]  /*38e0*/  ISETP.LT.AND P3, PT, R77.reuse, c[0x0][0x17c], !P0 ;  /* 0x00005f004d007a0c */ /* 0x040fe20004761270 */
[----:B------:R-:W-:Y:S01]  /*38f0*/  IMAD R2, R78, c[0x0][0x198], RZ ;  /* 0x000066004e027a24 */ /* 0x000fe200078e02ff */
[----:B------:R-:W-:Y:S01]  /*3900*/  LOP3.LUT R36, R36, 0x1f0, R37, 0xf8, !PT ;  /* 0x000001f024247812 */ /* 0x000fe200078ef825 */
[----:B------:R-:W-:Y:S01]  /*3910*/  IMAD R77, R77, c[0x0][0x198], RZ ;  /* 0x000066004d4d7a24 */ /* 0x000fe200078e02ff */
[----:B------:R-:W-:Y:S01]  /*3920*/  LOP3.LUT R48, R33, R32, RZ, 0x3c, !PT ;  /* 0x0000002021307212 */ /* 0x000fe200078e3cff */
[----:B------:R-:W-:Y:S01]  /*3930*/  IMAD.MOV.U32 R59, RZ, RZ, c[0x0][0x198] ;  /* 0x00006600ff3b7624 */ /* 0x000fe200078e00ff */
[----:B------:R-:W-:-:S02]  /*3940*/  LOP3.LUT R79, R36, 0x60, R79, 0x78, !PT ;  /* 0x00000060244f7812 */ /* 0x000fc400078e784f */
[----:B------:R-:W-:Y:S02]  /*3950*/  ISETP.LT.AND P4, PT, R78, c[0x0][0x17c], !P0 ;  /* 0x00005f004e007a0c */ /* 0x000fe40004781270 */
[----:B------:R-:W-:Y:S01]  /*3960*/  ISETP.LT.AND P2, PT, R27, c[0x0][0x17c], !P0 ;  /* 0x00005f001b007a0c */ /* 0x000fe20004741270 */
[----:B------:R0:W-:Y:S04]  /*3970*/  STS.128 [R48], R52 ;  /* 0x0000003430007388 */ /* 0x0001e80000000c00 */
[----:B------:R-:W-:Y:S04]  /*3980*/  STS.128 [R48+0x100], R64 ;  /* 0x0001004030007388 */ /* 0x000fe80000000c00 */
[----:B------:R-:W-:Y:S04]  /*3990*/  STS.128 [R48+0x80], R68 ;  /* 0x0000804430007388 */ /* 0x000fe80000000c00 */
[----:B------:R1:W-:Y:S04]  /*39a0*/  STS.128 [R48+0x180], R72 ;  /* 0x0001804830007388 */ /* 0x0003e80000000c00 */
[----:B------:R-:W-:Y:S01]  /*39b0*/  BAR.SYNC.DEFER_BLOCKING 0x0 ;  /* 0x0000000000007b1d */ /* 0x000fe20000010000 */
[----:B0-----:R-:W-:-:S04]  /*39c0*/  LEA R55, P1, R0, c[0x0][0x170], 0x1 ;  /* 0x00005c0000377a11 */ /* 0x001fc800078208ff */
[----:B------:R-:W-:Y:S02]  /*39d0*/  LEA.HI.X.SX32 R57, R0, c[0x0][0x174], 0x1, P1 ;  /* 0x00005d0000397a11 */ /* 0x000fe400008f0eff */
[----:B------:R-:W-:-:S04]  /*39e0*/  LEA R50, P5, R77, R55, 0x1 ;  /* 0x000000374d327211 */ /* 0x000fc800078a08ff */
[----:B------:R-:W-:Y:S02]  /*39f0*/  LEA.HI.X.SX32 R51, R77, R57, 0x1, P5 ;  /* 0x000000394d337211 */ /* 0x000fe400028f0eff */
[C---:B-1----:R-:W-:Y:S02]  /*3a00*/  LEA R48, P1, R2.reuse, R55, 0x1 ;  /* 0x0000003702307211 */ /* 0x042fe400078208ff */
[----:B------:R-:W-:Y:S02]  /*3a10*/  ISETP.LT.AND P5, PT, R25, c[0x0][0x17c], !P0 ;  /* 0x00005f0019007a0c */ /* 0x000fe400047a1270 */
[----:B------:R-:W-:Y:S01]  /*3a20*/  LEA.HI.X.SX32 R49, R2, R57, 0x1, P1 ;  /* 0x0000003902317211 */ /* 0x000fe200008f0eff */
[----:B------:R-:W-:Y:S01]  /*3a30*/  IMAD R2, R59, 0x10, R2 ;  /* 0x000000103b027824 */ /* 0x000fe200078e0202 */
[----:B------:R-:W-:-:S03]  /*3a40*/  ISETP.LT.AND P1, PT, R28, c[0x0][0x17c], !P0 ;  /* 0x00005f001c007a0c */ /* 0x000fc60004721270 */
[C---:B------:R-:W-:Y:S01]  /*3a50*/  IMAD R0, R59.reuse, 0x8, R2 ;  /* 0x000000083b007824 */ /* 0x040fe200078e0202 */
[C---:B------:R-:W-:Y:S01]  /*3a60*/  LEA R52, P6, R2.reuse, R55, 0x1 ;  /* 0x0000003702347211 */ /* 0x040fe200078c08ff */
[----:B------:R-:W0:Y:S03]  /*3a70*/  LDS.128 R44, [R79] ;  /* 0x000000004f2c7984 */ /* 0x000e260000000c00 */
[----:B------:R-:W-:Y:S01]  /*3a80*/  LEA.HI.X.SX32 R53, R2, R57, 0x1, P6 ;  /* 0x0000003902357211 */ /* 0x000fe200030f0eff */
[----:B------:R-:W1:Y:S01]  /*3a90*/  LDS.128 R40, [R79+0x200] ;  /* 0x000200004f287984 */ /* 0x000e620000000c00 */
[----:B------:R-:W-:-:S03]  /*3aa0*/  IMAD R2, R59, 0x8, R0 ;  /* 0x000000083b027824 */ /* 0x000fc600078e0200 */
[----:B------:R-:W2:Y:S04]  /*3ab0*/  LDS.128 R36, [R79+0x400] ;  /* 0x000400004f247984 */ /* 0x000ea80000000c00 */
[----:B------:R-:W3:Y:S04]  /*3ac0*/  LDS.128 R32, [R79+0x600] ;  /* 0x000600004f207984 */ /* 0x000ee80000000c00 */
[----:B0-----:R0:W-:Y:S01]  /*3ad0*/  @P4 STG.E.U16 [R48.64], R44 ;  /* 0x0000002c30004986 */ /* 0x0011e2000c101506 */
[----:B------:R-:W-:-:S03]  /*3ae0*/  ISETP.LT.AND P4, PT, R26, c[0x0][0x17c], !P0 ;  /* 0x00005f001a007a0c */ /* 0x000fc60004781270 */
[----:B-1----:R1:W-:Y:S01]  /*3af0*/  @P3 STG.E.U16 [R50.64], R40 ;  /* 0x0000002832003986 */ /* 0x0023e2000c101506 */
[----:B------:R-:W-:Y:S02]  /*3b00*/  ISETP.LT.AND P3, PT, R24, c[0x0][0x17c], !P0 ;  /* 0x00005f0018007a0c */ /* 0x000fe40004761270 */
[C---:B------:R-:W-:Y:S01]  /*3b10*/  LEA R24, P6, R0.reuse, R55, 0x1 ;  /* 0x0000003700187211 */ /* 0x040fe200078c08ff */
[----:B--2---:R-:W-:Y:S01]  /*3b20*/  @P1 STG.E.U16 [R52.64], R36 ;  /* 0x0000002434001986 */ /* 0x004fe2000c101506 */
[----:B------:R-:W-:Y:S02]  /*3b30*/  ISETP.LT.AND P1, PT, R23, c[0x0][0x17c], !P0 ;  /* 0x00005f0017007a0c */ /* 0x000fe40004721270 */
[----:B------:R-:W-:Y:S01]  /*3b40*/  LEA.HI.X.SX32 R25, R0, R57, 0x1, P6 ;  /* 0x0000003900197211 */ /* 0x000fe200030f0eff */
[C---:B------:R-:W-:Y:S01]  /*3b50*/  IMAD R0, R59.reuse, 0x8, R2 ;  /* 0x000000083b007824 */ /* 0x040fe200078e0202 */
[----:B------:R-:W-:Y:S02]  /*3b60*/  LEA R26, P6, R2, R55, 0x1 ;  /* 0x00000037021a7211 */ /* 0x000fe400078c08ff */
[----:B0-----:R-:W-:Y:S01]  /*3b70*/  PRMT R44, R44, 0x7632, R44 ;  /* 0x000076322c2c7816 */ /* 0x001fe2000000002c */
[----:B---3--:R0:W-:Y:S01]  /*3b80*/  @P2 STG.E.U16 [R24.64], R32 ;  /* 0x0000002018002986 */ /* 0x0081e2000c101506 */
[----:B------:R-:W-:Y:S01]  /*3b90*/  LEA.HI.X.SX32 R27, R2, R57, 0x1, P6 ;  /* 0x00000039021b7211 */ /* 0x000fe200030f0eff */
[----:B------:R-:W-:Y:S01]  /*3ba0*/  IMAD R2, R59, 0x8, R0 ;  /* 0x000000083b027824 */ /* 0x000fe200078e0200 */
[----:B------:R-:W-:-:S02]  /*3bb0*/  ISETP.LT.AND P2, PT, R22, c[0x0][0x17c], !P0 ;  /* 0x00005f0016007a0c */ /* 0x000fc40004741270 */
[----:B------:R-:W-:Y:S01]  /*3bc0*/  LEA R22, P6, R0, R55, 0x1 ;  /* 0x0000003700167211 */ /* 0x000fe200078c08ff */
[----:B------:R2:W-:Y:S01]  /*3bd0*/  @P4 STG.E.U16 [R26.64], R44 ;  /* 0x0000002c1a004986 */ /* 0x0005e2000c101506 */
[C---:B------:R-:W-:Y:S01]  /*3be0*/  ISETP.LT.AND P4, PT, R76.reuse, c[0x0][0x17c], !P0 ;  /* 0x00005f004c007a0c */ /* 0x040fe20004781270 */
[----:B------:R-:W-:Y:S01]  /*3bf0*/  IMAD R76, R76, c[0x0][0x198], RZ ;  /* 0x000066004c4c7a24 */ /* 0x000fe200078e02ff */
[----:B------:R-:W-:Y:S02]  /*3c00*/  LEA.HI.X.SX32 R23, R0, R57, 0x1, P6 ;  /* 0x0000003900177211 */ /* 0x000fe400030f0eff */
[----:B------:R-:W-:Y:S02]  /*3c10*/  LEA R48, P6, R2, R55, 0x1 ;  /* 0x0000003702307211 */ /* 0x000fe400078c08ff */
[----:B-1----:R-:W-:Y:S02]  /*3c20*/  PRMT R40, R40, 0x7632, R40 ;  /* 0x0000763228287816 */ /* 0x002fe40000000028 */
[----:B------:R-:W-:Y:S01]  /*3c30*/  LEA.HI.X.SX32 R49, R2, R57, 0x1, P6 ;  /* 0x0000003902317211 */ /* 0x000fe200030f0eff */
[C---:B------:R-:W-:Y:S01]  /*3c40*/  IMAD R2, R59.reuse, 0x10, R2 ;  /* 0x000000103b027824 */ /* 0x040fe200078e0202 */
[----:B0-----:R-:W-:Y:S01]  /*3c50*/  LEA R24, P6, R76, R55, 0x1 ;  /* 0x000000374c187211 */ /* 0x001fe200078c08ff */
[----:B------:R0:W-:Y:S01]  /*3c60*/  @P5 STG.E.U16 [R22.64], R40 ;  /* 0x0000002816005986 */ /* 0x0001e2000c101506 */
[----:B------:R-:W-:Y:S01]  /*3c70*/  PRMT R36, R36, 0x7632, R36 ;  /* 0x0000763224247816 */ /* 0x000fe20000000024 */
[----:B------:R-:W-:Y:S01]  /*3c80*/  IMAD R0, R59, 0x8, R2 ;  /* 0x000000083b007824 */ /* 0x000fe200078e0202 */
[----:B------:R-:W-:-:S02]  /*3c90*/  LEA.HI.X.SX32 R25, R76, R57, 0x1, P6 ;  /* 0x000000394c197211 */ /* 0x000fc400030f0eff */
[----:B--2---:R-:W-:Y:S01]  /*3ca0*/  LEA R26, P6, R2, R55, 0x1 ;  /* 0x00000037021a7211 */ /* 0x004fe200078c08ff */
[----:B------:R-:W-:Y:S01]  /*3cb0*/  @P3 STG.E.U16 [R48.64], R36 ;  /* 0x0000002430003986 */ /* 0x000fe2000c101506 */
[----:B------:R-:W-:Y:S02]  /*3cc0*/  ISETP.LT.AND P3, PT, R20, c[0x0][0x17c], !P0 ;  /* 0x00005f0014007a0c */ /* 0x000fe40004761270 */
[----:B------:R-:W-:Y:S01]  /*3cd0*/  LEA.HI.X.SX32 R27, R2, R57, 0x1, P6 ;  /* 0x00000039021b7211 */ /* 0x000fe200030f0eff */
[----:B------:R-:W-:Y:S01]  /*3ce0*/  IMAD R2, R59, 0x8, R0 ;  /* 0x000000083b027824 */ /* 0x000fe200078e0200 */
[----:B------:R-:W-:Y:S02]  /*3cf0*/  LEA R20, P6, R0, R55, 0x1 ;  /* 0x0000003700147211 */ /* 0x000fe400078c08ff */
[----:B------:R-:W-:Y:S02]  /*3d00*/  PRMT R32, R32, 0x7632, R32 ;  /* 0x0000763220207816 */ /* 0x000fe40000000020 */
[----:B------:R-:W-:-:S02]  /*3d10*/  ISETP.LT.AND P5, PT, R21, c[0x0][0x17c], !P0 ;  /* 0x00005f0015007a0c */ /* 0x000fc400047a1270 */
[----:B------:R-:W-:Y:S01]  /*3d20*/  LEA.HI.X.SX32 R21, R0, R57, 0x1, P6 ;  /* 0x0000003900157211 */ /* 0x000fe200030f0eff */
[----:B------:R-:W-:Y:S01]  /*3d30*/  IMAD R0, R59, 0x8, R2 ;  /* 0x000000083b007824 */ /* 0x000fe200078e0202 */
[C---:B0-----:R-:W-:Y:S01]  /*3d40*/  LEA R22, P6, R2.reuse, R55, 0x1 ;  /* 0x0000003702167211 */ /* 0x041fe200078c08ff */
[----:B------:R0:W-:Y:S01]  /*3d50*/  @P4 STG.E.U16 [R24.64], R32 ;  /* 0x0000002018004986 */ /* 0x0001e2000c101506 */
[----:B------:R-:W-:Y:S02]  /*3d60*/  ISETP.LT.AND P4, PT, R19, c[0x0][0x17c], !P0 ;  /* 0x00005f0013007a0c */ /* 0x000fe40004781270 */
[----:B------:R-:W-:Y:S01]  /*3d70*/  LEA.HI.X.SX32 R23, R2, R57, 0x1, P6 ;  /* 0x0000003902177211 */ /* 0x000fe200030f0eff */
[----:B------:R1:W-:Y:S01]  /*3d80*/  @P1 STG.E.U16 [R26.64], R45 ;  /* 0x0000002d1a001986 */ /* 0x0003e2000c101506 */
[----:B------:R-:W-:Y:S01]  /*3d90*/  ISETP.LT.AND P1, PT, R18, c[0x0][0x17c], !P0 ;  /* 0x00005f0012007a0c */ /* 0x000fe20004721270 */
[----:B------:R-:W-:Y:S01]  /*3da0*/  IMAD R2, R59, 0x8, R0 ;  /* 0x000000083b027824 */ /* 0x000fe200078e0200 */
[----:B------:R-:W-:Y:S01]  /*3db0*/  LEA R18, P6, R0, R55, 0x1 ;  /* 0x0000003700127211 */ /* 0x000fe200078c08ff */
[----:B------:R2:W-:Y:S01]  /*3dc0*/  @P2 STG.E.U16 [R20.64], R41 ;  /* 0x0000002914002986 */ /* 0x0005e2000c101506 */
[----:B------:R-:W-:-:S02]  /*3dd0*/  ISETP.LT.AND P2, PT, R17, c[0x0][0x17c], !P0 ;  /* 0x00005f0011007a0c */ /* 0x000fc40004741270 */
[----:B------:R-:W-:Y:S01]  /*3de0*/  LEA.HI.X.SX32 R19, R0, R57, 0x1, P6 ;  /* 0x0000003900137211 */ /* 0x000fe200030f0eff */
[----:B------:R-:W-:Y:S01]  /*3df0*/  IMAD R0, R59, 0x8, R2 ;  /* 0x000000083b007824 */ /* 0x000fe200078e0202 */
[----:B0-----:R-:W-:Y:S01]  /*3e00*/  LEA R24, P6, R2, R55, 0x1 ;  /* 0x0000003702187211 */ /* 0x001fe200078c08ff */
[----:B------:R-:W-:Y:S01]  /*3e10*/  @P5 STG.E.U16 [R22.64], R37 ;  /* 0x0000002516005986 */ /* 0x000fe2000c101506 */
[----:B------:R-:W-:Y:S02]  /*3e20*/  ISETP.LT.AND P5, PT, R16, c[0x0][0x17c], !P0 ;  /* 0x00005f0010007a0c */ /* 0x000fe400047a1270 */
[----:B-1----:R-:W-:Y:S01]  /*3e30*/  PRMT R45, R45, 0x7632, R45 ;  /* 0x000076322d2d7816 */ /* 0x002fe2000000002d */
[----:B------:R0:W-:Y:S01]  /*3e40*/  @P3 STG.E.U16 [R18.64], R33 ;  /* 0x0000002112003986 */ /* 0x0001e2000c101506 */
[----:B------:R-:W-:Y:S01]  /*3e50*/  LEA.HI.X.SX32 R25, R2, R57, 0x1, P6 ;  /* 0x0000003902197211 */ /* 0x000fe200030f0eff */
[----:B------:R-:W-:Y:S01]  /*3e60*/  IMAD R2, R59, 0x8, R0 ;  /* 0x000000083b027824 */ /* 0x000fe200078e0200 */
[----:B------:R-:W-:-:S02]  /*3e70*/  LEA R16, P6, R0, R55, 0x1 ;  /* 0x0000003700107211 */ /* 0x000fc400078c08ff */
[----:B--2---:R-:W-:Y:S01]  /*3e80*/  PRMT R41, R41, 0x7632, R41 ;  /* 0x0000763229297816 */ /* 0x004fe20000000029 */
[----:B------:R-:W-:Y:S01]  /*3e90*/  @P4 STG.E.U16 [R24.64], R45 ;  /* 0x0000002d18004986 */ /* 0x000fe2000c101506 */
[----:B------:R-:W-:Y:S02]  /*3ea0*/  LEA.HI.X.SX32 R17, R0, R57, 0x1, P6 ;  /* 0x0000003900117211 */ /* 0x000fe400030f0eff */
[C---:B------:R-:W-:Y:S01]  /*3eb0*/  ISETP.LT.AND P4, PT, R31.reuse, c[0x0][0x17c], !P0 ;  /* 0x00005f001f007a0c */ /* 0x040fe20004781270 */
[----:B------:R-:W-:Y:S01]  /*3ec0*/  IMAD R31, R31, c[0x0][0x198], RZ ;  /* 0x000066001f1f7a24 */ /* 0x000fe200078e02ff */
[----:B------:R-:W-:Y:S01]  /*3ed0*/  LEA R20, P6, R2, R55, 0x1 ;  /* 0x0000003702147211 */ /* 0x000fe200078c08ff */
[----:B------:R1:W-:Y:S01]  /*3ee0*/  @P1 STG.E.U16 [R16.64], R41 ;  /* 0x0000002910001986 */ /* 0x0003e2000c101506 */
[----:B------:R-:W-:Y:S02]  /*3ef0*/  ISETP.LT.AND P1, PT, R14, c[0x0][0x17c], !P0 ;  /* 0x00005f000e007a0c */ /* 0x000fe40004721270 */
[----:B------:R-:W-:Y:S01]  /*3f00*/  LEA.HI.X.SX32 R21, R2, R57, 0x1, P6 ;  /* 0x0000003902157211 */ /* 0x000fe200030f0eff */
[----:B------:R-:W-:Y:S01]  /*3f10*/  IMAD R2, R59, 0x10, R2 ;  /* 0x000000103b027824 */ /* 0x000fe200078e0202 */
[----:B------:R-:W-:-:S02]  /*3f20*/  LEA R14, P6, R31, R55, 0x1 ;  /* 0x000000371f0e7211 */ /* 0x000fc400078c08ff */
[----:B------:R-:W-:Y:S01]  /*3f30*/  ISETP.LT.AND P3, PT, R15, c[0x0][0x17c], !P0 ;  /* 0x00005f000f007a0c */ /* 0x000fe20004761270 */
[----:B------:R-:W-:Y:S01]  /*3f40*/  IMAD R0, R59, 0x8, R2 ;  /* 0x000000083b007824 */ /* 0x000fe200078e0202 */
[----:B------:R-:W-:Y:S02]  /*3f50*/  LEA.HI.X.SX32 R15, R31, R57, 0x1, P6 ;  /* 0x000000391f0f7211 */ /* 0x000fe400030f0eff */
[C---:B0-----:R-:W-:Y:S02]  /*3f60*/  LEA R18, P6, R2.reuse, R55, 0x1 ;  /* 0x0000003702127211 */ /* 0x041fe400078c08ff */
[----:B------:R-:W-:Y:S02]  /*3f70*/  PRMT R37, R37, 0x7632, R37 ;  /* 0x0000763225257816 */ /* 0x000fe40000000025 */
[----:B------:R-:W-:Y:S02]  /*3f80*/  PRMT R33, R33, 0x7632, R33 ;  /* 0x0000763221217816 */ /* 0x000fe40000000021 */
[----:B------:R-:W-:Y:S01]  /*3f90*/  LEA.HI.X.SX32 R19, R2, R57, 0x1, P6 ;  /* 0x0000003902137211 */ /* 0x000fe200030f0eff */
[----:B------:R-:W-:Y:S01]  /*3fa0*/  IMAD R2, R59, 0x8, R0 ;  /* 0x000000083b027824 */ /* 0x000fe200078e0200 */
[----:B-1----:R-:W-:Y:S01]  /*3fb0*/  LEA R16, P6, R0, R55, 0x1 ;  /* 0x0000003700107211 */ /* 0x002fe200078c08ff */
[----:B------:R-:W-:Y:S01]  /*3fc0*/  @P2 STG.E.U16 [R20.64], R37 ;  /* 0x0000002514002986 */ /* 0x000fe2000c101506 */
[----:B------:R-:W-:-:S02]  /*3fd0*/  ISETP.LT.AND P2, PT, R13, c[0x0][0x17c], !P0 ;  /* 0x00005f000d007a0c */ /* 0x000fc40004741270 */
[----:B------:R-:W-:Y:S01]  /*3fe0*/  LEA.HI.X.SX32 R17, R0, R57, 0x1, P6 ;  /* 0x0000003900117211 */ /* 0x000fe200030f0eff */
[----:B------:R0:W-:Y:S01]  /*3ff0*/  @P4 STG.E.U16 [R14.64], R33 ;  /* 0x000000210e004986 */ /* 0x0001e2000c101506 */
[----:B------:R-:W-:Y:S01]  /*4000*/  ISETP.LT.AND P4, PT, R12, c[0x0][0x17c], !P0 ;  /* 0x00005f000c007a0c */ /* 0x000fe20004781270 */
[----:B------:R-:W-:Y:S01]  /*4010*/  IMAD R0, R59, 0x8, R2 ;  /* 0x000000083b007824 */ /* 0x000fe200078e0202 */
[C---:B------:R-:W-:Y:S01]  /*4020*/  LEA R12, P6, R2.reuse, R55, 0x1 ;  /* 0x00000037020c7211 */ /* 0x040fe200078c08ff */
        /* <DEDUP_REMOVED lines=12> */
[----:B-1----:R-:W-:Y:S01]  /*40f0*/  IMAD R18, R29, c[0x0][0x198], RZ ;  /* 0x000066001d127a24 */ /* 0x002fe200078e02ff */
[----:B------:R-:W-:Y:S01]  /*4100*/  PRMT R46, R46, 0x7632, R46 ;  /* 0x000076322e2e7816 */ /* 0x000fe2000000002e */
[----:B------:R0:W-:Y:S01]  /*4110*/  @P2 STG.E.U16 [R10.64], R34 ;  /* 0x000000220a002986 */ /* 0x0001e2000c101506 */
[----:B------:R-:W-:Y:S01]  /*4120*/  LEA.HI.X.SX32 R15, R2, R57, 0x1, P6 ;  /* 0x00000039020f7211 */ /* 0x000fe200030f0eff */
[----:B------:R-:W-:Y:S01]  /*4130*/  IMAD R2, R59, 0x8, R0 ;  /* 0x000000083b027824 */ /* 0x000fe200078e0200 */
[----:B------:R-:W-:Y:S02]  /*4140*/  ISETP.LT.AND P2, PT, R8, c[0x0][0x17c], !P0 ;  /* 0x00005f0008007a0c */ /* 0x000fe40004741270 */
[----:B------:R-:W-:Y:S01]  /*4150*/  LEA R8, P6, R0, R55, 0x1 ;  /* 0x0000003700087211 */ /* 0x000fe200078c08ff */
[----:B------:R1:W-:Y:S01]  /*4160*/  @P4 STG.E.U16 [R14.64], R46 ;  /* 0x0000002e0e004986 */ /* 0x0003e2000c101506 */
[----:B--2---:R-:W-:-:S02]  /*4170*/  PRMT R42, R42, 0x7632, R42 ;  /* 0x000076322a2a7816 */ /* 0x004fc4000000002a */
[----:B------:R-:W-:Y:S02]  /*4180*/  LEA.HI.X.SX32 R9, R0, R57, 0x1, P6 ;  /* 0x0000003900097211 */ /* 0x000fe400030f0eff */
[----:B---3--:R-:W-:Y:S02]  /*4190*/  LEA R12, P6, R2, R55, 0x1 ;  /* 0x00000037020c7211 */ /* 0x008fe400078c08ff */
[C---:B------:R-:W-:Y:S01]  /*41a0*/  ISETP.LT.AND P4, PT, R30.reuse, c[0x0][0x17c], !P0 ;  /* 0x00005f001e007a0c */ /* 0x040fe20004781270 */
[----:B------:R-:W-:Y:S01]  /*41b0*/  IMAD R30, R30, c[0x0][0x198], RZ ;  /* 0x000066001e1e7a24 */ /* 0x000fe200078e02ff */
[----:B------:R-:W-:Y:S01]  /*41c0*/  LEA.HI.X.SX32 R13, R2, R57, 0x1, P6 ;  /* 0x00000039020d7211 */ /* 0x000fe200030f0eff */
[C---:B------:R-:W-:Y:S01]  /*41d0*/  IMAD R2, R59.reuse, 0x10, R2 ;  /* 0x000000103b027824 */ /* 0x040fe200078e0202 */
[----:B------:R-:W-:Y:S01]  /*41e0*/  PRMT R38, R38, 0x7632, R38 ;  /* 0x0000763226267816 */ /* 0x000fe20000000026 */
[----:B------:R2:W-:Y:S01]  /*41f0*/  @P5 STG.E.U16 [R8.64], R42 ;  /* 0x0000002a08005986 */ /* 0x0005e2000c101506 */
[-C--:B0-----:R-:W-:Y:S01]  /*4200*/  LEA R10, P6, R30, R55.reuse, 0x1 ;  /* 0x000000371e0a7211 */ /* 0x081fe200078c08ff */
[----:B------:R-:W-:Y:S01]  /*4210*/  IMAD R0, R59, 0x8, R2 ;  /* 0x000000083b007824 */ /* 0x000fe200078e0202 */
[----:B------:R-:W-:Y:S01]  /*4220*/  PRMT R34, R34, 0x7632, R34 ;  /* 0x0000763222227816 */ /* 0x000fe20000000022 */
[----:B------:R-:W-:Y:S01]  /*4230*/  @P3 STG.E.U16 [R12.64], R38 ;  /* 0x000000260c003986 */ /* 0x000fe2000c101506 */
[----:B-1----:R-:W-:-:S02]  /*4240*/  LEA R14, P3, R2, R55, 0x1 ;  /* 0x00000037020e7211 */ /* 0x002fc400078608ff */
[-C--:B------:R-:W-:Y:S02]  /*4250*/  LEA.HI.X.SX32 R11, R30, R57.reuse, 0x1, P6 ;  /* 0x000000391e0b7211 */ /* 0x080fe400030f0eff */
[----:B------:R-:W-:Y:S01]  /*4260*/  LEA.HI.X.SX32 R15, R2, R57, 0x1, P3 ;  /* 0x00000039020f7211 */ /* 0x000fe200018f0eff */
[----:B------:R-:W-:Y:S01]  /*4270*/  IMAD R2, R59, 0x8, R0 ;  /* 0x000000083b027824 */ /* 0x000fe200078e0200 */
[----:B------:R-:W-:Y:S01]  /*4280*/  ISETP.LT.AND P3, PT, R5, c[0x0][0x17c], !P0 ;  /* 0x00005f0005007a0c */ /* 0x000fe20004761270 */
[----:B------:R0:W-:Y:S01]  /*4290*/  @P4 STG.E.U16 [R10.64], R34 ;  /* 0x000000220a004986 */ /* 0x0001e2000c101506 */
[----:B--2---:R-:W-:Y:S02]  /*42a0*/  LEA R8, P6, R0, R55, 0x1 ;  /* 0x0000003700087211 */ /* 0x004fe400078c08ff */
[----:B------:R-:W-:Y:S01]  /*42b0*/  ISETP.LT.AND P4, PT, R6, c[0x0][0x17c], !P0 ;  /* 0x00005f0006007a0c */ /* 0x000fe20004781270 */
[----:B------:R1:W-:Y:S01]  /*42c0*/  @P1 STG.E.U16 [R14.64], R47 ;  /* 0x0000002f0e001986 */ /* 0x0003e2000c101506 */
[----:B------:R-:W-:Y:S01]  /*42d0*/  LEA.HI.X.SX32 R9, R0, R57, 0x1, P6 ;  /* 0x0000003900097211 */ /* 0x000fe200030f0eff */
[----:B------:R-:W-:Y:S01]  /*42e0*/  IMAD R0, R59, 0x8, R2 ;  /* 0x000000083b007824 */ /* 0x000fe200078e0202 */
[----:B------:R-:W-:-:S02]  /*42f0*/  LEA R6, P1, R2, R55, 0x1 ;  /* 0x0000003702067211 */ /* 0x000fc400078208ff */
[----:B------:R-:W-:Y:S01]  /*4300*/  ISETP.LT.AND P5, PT, R7, c[0x0][0x17c], !P0 ;  /* 0x00005f0007007a0c */ /* 0x000fe200047a1270 */
[C---:B------:R-:W-:Y:S01]  /*4310*/  IMAD R5, R59.reuse, 0x8, R0 ;  /* 0x000000083b057824 */ /* 0x040fe200078e0200 */
[----:B------:R-:W-:Y:S01]  /*4320*/  LEA.HI.X.SX32 R7, R2, R57, 0x1, P1 ;  /* 0x0000003902077211 */ /* 0x000fe200008f0eff */
[----:B------:R2:W-:Y:S01]  /*4330*/  @P2 STG.E.U16 [R8.64], R43 ;  /* 0x0000002b08002986 */ /* 0x0005e2000c101506 */
[CC--:B0-----:R-:W-:Y:S01]  /*4340*/  LEA R10, P2, R0.reuse, R55.reuse, 0x1 ;  /* 0x00000037000a7211 */ /* 0x0c1fe200078408ff */
[----:B------:R-:W-:Y:S01]  /*4350*/  IMAD R16, R59, 0x8, R5 ;  /* 0x000000083b107824 */ /* 0x000fe200078e0205 */
[----:B------:R-:W-:Y:S02]  /*4360*/  LEA R12, P1, R5, R55, 0x1 ;  /* 0x00000037050c7211 */ /* 0x000fe400078208ff */
[-C--:B------:R-:W-:Y:S01]  /*4370*/  LEA.HI.X.SX32 R11, R0, R57.reuse, 0x1, P2 ;  /* 0x00000039000b7211 */ /* 0x080fe200010f0eff */
[----:B------:R-:W-:Y:S01]  /*4380*/  IMAD R17, R59, 0x8, R16 ;  /* 0x000000083b117824 */ /* 0x000fe200078e0210 */
[----:B------:R-:W-:-:S02]  /*4390*/  LEA.HI.X.SX32 R13, R5, R57, 0x1, P1 ;  /* 0x00000039050d7211 */ /* 0x000fc400008f0eff */
[----:B------:R-:W-:Y:S01]  /*43a0*/  ISETP.LT.AND P2, PT, R4, c[0x0][0x17c], !P0 ;  /* 0x00005f0004007a0c */ /* 0x000fe20004741270 */
[----:B------:R0:W-:Y:S01]  /*43b0*/  @P5 STG.E.U16 [R6.64], R39 ;  /* 0x0000002706005986 */ /* 0x0001e2000c101506 */
[-C--:B-1----:R-:W-:Y:S02]  /*43c0*/  LEA R14, P6, R16, R55.reuse, 0x1 ;  /* 0x00000037100e7211 */ /* 0x082fe400078c08ff */
[----:B--2---:R-:W-:Y:S01]  /*43d0*/  LEA R8, P1, R17, R55, 0x1 ;  /* 0x0000003711087211 */ /* 0x004fe200078208ff */
[----:B------:R0:W-:Y:S01]  /*43e0*/  @P4 STG.E.U16 [R10.64], R35 ;  /* 0x000000230a004986 */ /* 0x0001e2000c101506 */
[----:B------:R-:W-:Y:S02]  /*43f0*/  PRMT R47, R47, 0x7632, R47 ;  /* 0x000076322f2f7816 */ /* 0x000fe4000000002f */
[----:B------:R-:W-:Y:S02]  /*4400*/  LEA.HI.X.SX32 R9, R17, R57, 0x1, P1 ;  /* 0x0000003911097211 */ /* 0x000fe400008f0eff */
[----:B------:R-:W-:Y:S01]  /*4410*/  ISETP.LT.AND P1, PT, R3, c[0x0][0x17c], !P0 ;  /* 0x00005f0003007a0c */ /* 0x000fe20004721270 */
[----:B------:R0:W-:Y:S01]  /*4420*/  @P3 STG.E.U16 [R12.64], R47 ;  /* 0x0000002f0c003986 */ /* 0x0001e2000c101506 */
[----:B------:R-:W-:-:S02]  /*4430*/  ISETP.LT.AND P0, PT, R29, c[0x0][0x17c], !P0 ;  /* 0x00005f001d007a0c */ /* 0x000fc40004701270 */
[----:B------:R-:W-:Y:S02]  /*4440*/  LEA.HI.X.SX32 R15, R16, R57, 0x1, P6 ;  /* 0x00000039100f7211 */ /* 0x000fe400030f0eff */
[----:B------:R-:W-:Y:S02]  /*4450*/  PRMT R43, R43, 0x7632, R43 ;  /* 0x000076322b2b7816 */ /* 0x000fe4000000002b */
[----:B------:R-:W-:Y:S02]  /*4460*/  PRMT R4, R39, 0x7632, R4 ;  /* 0x0000763227047816 */ /* 0x000fe40000000004 */
[C---:B------:R-:W-:Y:S01]  /*4470*/  LEA R2, P6, R18.reuse, R55, 0x1 ;  /* 0x0000003712027211 */ /* 0x040fe200078c08ff */
[----:B------:R0:W-:Y:S03]  /*4480*/  @P2 STG.E.U16 [R14.64], R43 ;  /* 0x0000002b0e002986 */ /* 0x0001e6000c101506 */
[----:B------:R-:W-:Y:S01]  /*4490*/  LEA.HI.X.SX32 R3, R18, R57, 0x1, P6 ;  /* 0x0000003912037211 */ /* 0x000fe200030f0eff */
[----:B------:R0:W-:Y:S01]  /*44a0*/  @P1 STG.E.U16 [R8.64], R4 ;  /* 0x0000000408001986 */ /* 0x0001e2000c101506 */
[----:B------:R-:W-:Y:S07]  /*44b0*/  @!P0 EXIT ;  /* 0x000000000000894d */ /* 0x000fee0003800000 */
[----:B0-----:R-:W-:-:S05]  /*44c0*/  PRMT R35, R35, 0x7632, R35 ;  /* 0x0000763223237816 */ /* 0x001fca0000000023 */
[----:B------:R-:W-:Y:S01]  /*44d0*/  STG.E.U16 [R2.64], R35 ;  /* 0x0000002302007986 */ /* 0x000fe2000c101506 */
[----:B------:R-:W-:Y:S05]  /*44e0*/  EXIT ;  /* 0x000000000000794d */ /* 0x000fea0003800000 */
.L_x_3:
[----:B------:R-:W-:-:S00]  /*44f0*/  BRA `(.L_x_3) ;  /* 0xfffffff000007947 */ /* 0x000fc0000383ffff */
[----:B------:R-:W-:-:S00]  /*4500*/  NOP ;  /* 0x0000000000007918 */ /* 0x000fc00000000000 */
[----:B------:R-:W-:-:S00]  /*4510*/  NOP ;  /* 0x0000000000007918 */ /* 0x000fc00000000000 */
[----:B------:R-:W-:-:S00]  /*4520*/  NOP ;  /* 0x0000000000007918 */ /* 0x000fc00000000000 */
[----:B------:R-:W-:-:S00]  /*4530*/  NOP ;  /* 0x0000000000007918 */ /* 0x000fc00000000000 */
[----:B------:R-:W-:-:S00]  /*4540*/  NOP ;  /* 0x0000000000007918 */ /* 0x000fc00000000000 */
[----:B------:R-:W-:-:S00]  /*4550*/  NOP ;  /* 0x0000000000007918 */ /* 0x000fc00000000000 */
[----:B------:R-:W-:-:S00]  /*4560*/  NOP ;  /* 0x0000000000007918 */ /* 0x000fc00000000000 */
[----:B------:R-:W-:-:S00]  /*4570*/  NOP ;  /* 0x0000000000007918 */ /* 0x000fc00000000000 */
.L_x_4:


//--------------------- .nv.shared.matmul_kernel  --------------------------
	.section	.nv.shared.matmul_kernel,"aw",@nobits
	.sectionflags	@""
	.align	16
